//
// Generated by NVIDIA NVVM Compiler
//
// Compiler Build ID: CL-36424714
// Cuda compilation tools, release 13.0, V13.0.88
// Based on NVVM 20.0.0
//

.version 9.0
.target sm_100
.address_size 64

	// .globl	_Z29kernelComputePseudoInverse1xNPKiPKfPfi
// _ZZ29kernelComputePseudoInverse1xNPKiPKfPfiE14sum_of_squares has been demoted
// _ZZ32kernelComputePseudoInverseReg1xNPKiPKfS2_PfiE14sum_of_squares has been demoted

.visible .entry _Z29kernelComputePseudoInverse1xNPKiPKfPfi(
	.param .u64 .ptr .align 1 _Z29kernelComputePseudoInverse1xNPKiPKfPfi_param_0,
	.param .u64 .ptr .align 1 _Z29kernelComputePseudoInverse1xNPKiPKfPfi_param_1,
	.param .u64 .ptr .align 1 _Z29kernelComputePseudoInverse1xNPKiPKfPfi_param_2,
	.param .u32 _Z29kernelComputePseudoInverse1xNPKiPKfPfi_param_3
)
{
	.reg .pred 	%p<12>;
	.reg .b32 	%r<54>;
	.reg .b32 	%f<88>;
	.reg .b64 	%rd<23>;
	// demoted variable
	.shared .align 4 .f32 _ZZ29kernelComputePseudoInverse1xNPKiPKfPfiE14sum_of_squares;
	ld.param.u64 	%rd10, [_Z29kernelComputePseudoInverse1xNPKiPKfPfi_param_0];
	ld.param.u64 	%rd8, [_Z29kernelComputePseudoInverse1xNPKiPKfPfi_param_1];
	ld.param.u64 	%rd9, [_Z29kernelComputePseudoInverse1xNPKiPKfPfi_param_2];
	ld.param.u32 	%r17, [_Z29kernelComputePseudoInverse1xNPKiPKfPfi_param_3];
	cvta.to.global.u64 	%rd1, %rd10;
	mov.u32 	%r1, %tid.x;
	setp.ne.s32 	%p1, %r1, 0;
	@%p1 bra 	$L__BB0_15;
	setp.lt.s32 	%p2, %r17, 1;
	mov.f32 	%f87, 0f00000000;
	@%p2 bra 	$L__BB0_14;
	and.b32  	%r2, %r17, 15;
	setp.lt.u32 	%p3, %r17, 16;
	mov.f32 	%f87, 0f00000000;
	mov.b32 	%r51, 0;
	@%p3 bra 	$L__BB0_5;
	and.b32  	%r51, %r17, 2147483632;
	neg.s32 	%r49, %r51;
	add.s64 	%rd21, %rd1, 32;
	mov.f32 	%f87, 0f00000000;
$L__BB0_4:
	.pragma "nounroll";
	ld.global.u32 	%r19, [%rd21+-32];
	cvt.rn.f32.s32 	%f18, %r19;
	fma.rn.f32 	%f19, %f18, %f18, %f87;
	ld.global.u32 	%r20, [%rd21+-28];
	cvt.rn.f32.s32 	%f20, %r20;
	fma.rn.f32 	%f21, %f20, %f20, %f19;
	ld.global.u32 	%r21, [%rd21+-24];
	cvt.rn.f32.s32 	%f22, %r21;
	fma.rn.f32 	%f23, %f22, %f22, %f21;
	ld.global.u32 	%r22, [%rd21+-20];
	cvt.rn.f32.s32 	%f24, %r22;
	fma.rn.f32 	%f25, %f24, %f24, %f23;
	ld.global.u32 	%r23, [%rd21+-16];
	cvt.rn.f32.s32 	%f26, %r23;
	fma.rn.f32 	%f27, %f26, %f26, %f25;
	ld.global.u32 	%r24, [%rd21+-12];
	cvt.rn.f32.s32 	%f28, %r24;
	fma.rn.f32 	%f29, %f28, %f28, %f27;
	ld.global.u32 	%r25, [%rd21+-8];
	cvt.rn.f32.s32 	%f30, %r25;
	fma.rn.f32 	%f31, %f30, %f30, %f29;
	ld.global.u32 	%r26, [%rd21+-4];
	cvt.rn.f32.s32 	%f32, %r26;
	fma.rn.f32 	%f33, %f32, %f32, %f31;
	ld.global.u32 	%r27, [%rd21];
	cvt.rn.f32.s32 	%f34, %r27;
	fma.rn.f32 	%f35, %f34, %f34, %f33;
	ld.global.u32 	%r28, [%rd21+4];
	cvt.rn.f32.s32 	%f36, %r28;
	fma.rn.f32 	%f37, %f36, %f36, %f35;
	ld.global.u32 	%r29, [%rd21+8];
	cvt.rn.f32.s32 	%f38, %r29;
	fma.rn.f32 	%f39, %f38, %f38, %f37;
	ld.global.u32 	%r30, [%rd21+12];
	cvt.rn.f32.s32 	%f40, %r30;
	fma.rn.f32 	%f41, %f40, %f40, %f39;
	ld.global.u32 	%r31, [%rd21+16];
	cvt.rn.f32.s32 	%f42, %r31;
	fma.rn.f32 	%f43, %f42, %f42, %f41;
	ld.global.u32 	%r32, [%rd21+20];
	cvt.rn.f32.s32 	%f44, %r32;
	fma.rn.f32 	%f45, %f44, %f44, %f43;
	ld.global.u32 	%r33, [%rd21+24];
	cvt.rn.f32.s32 	%f46, %r33;
	fma.rn.f32 	%f47, %f46, %f46, %f45;
	ld.global.u32 	%r34, [%rd21+28];
	cvt.rn.f32.s32 	%f48, %r34;
	fma.rn.f32 	%f87, %f48, %f48, %f47;
	add.s32 	%r49, %r49, 16;
	add.s64 	%rd21, %rd21, 64;
	setp.ne.s32 	%p4, %r49, 0;
	@%p4 bra 	$L__BB0_4;
$L__BB0_5:
	setp.eq.s32 	%p5, %r2, 0;
	@%p5 bra 	$L__BB0_14;
	and.b32  	%r8, %r17, 7;
	setp.lt.u32 	%p6, %r2, 8;
	@%p6 bra 	$L__BB0_8;
	mul.wide.u32 	%rd11, %r51, 4;
	add.s64 	%rd12, %rd1, %rd11;
	ld.global.u32 	%r35, [%rd12];
	cvt.rn.f32.s32 	%f50, %r35;
	fma.rn.f32 	%f51, %f50, %f50, %f87;
	ld.global.u32 	%r36, [%rd12+4];
	cvt.rn.f32.s32 	%f52, %r36;
	fma.rn.f32 	%f53, %f52, %f52, %f51;
	ld.global.u32 	%r37, [%rd12+8];
	cvt.rn.f32.s32 	%f54, %r37;
	fma.rn.f32 	%f55, %f54, %f54, %f53;
	ld.global.u32 	%r38, [%rd12+12];
	cvt.rn.f32.s32 	%f56, %r38;
	fma.rn.f32 	%f57, %f56, %f56, %f55;
	ld.global.u32 	%r39, [%rd12+16];
	cvt.rn.f32.s32 	%f58, %r39;
	fma.rn.f32 	%f59, %f58, %f58, %f57;
	ld.global.u32 	%r40, [%rd12+20];
	cvt.rn.f32.s32 	%f60, %r40;
	fma.rn.f32 	%f61, %f60, %f60, %f59;
	ld.global.u32 	%r41, [%rd12+24];
	cvt.rn.f32.s32 	%f62, %r41;
	fma.rn.f32 	%f63, %f62, %f62, %f61;
	ld.global.u32 	%r42, [%rd12+28];
	cvt.rn.f32.s32 	%f64, %r42;
	fma.rn.f32 	%f87, %f64, %f64, %f63;
	add.s32 	%r51, %r51, 8;
$L__BB0_8:
	setp.eq.s32 	%p7, %r8, 0;
	@%p7 bra 	$L__BB0_14;
	and.b32  	%r11, %r17, 3;
	setp.lt.u32 	%p8, %r8, 4;
	@%p8 bra 	$L__BB0_11;
	mul.wide.u32 	%rd13, %r51, 4;
	add.s64 	%rd14, %rd1, %rd13;
	ld.global.u32 	%r43, [%rd14];
	cvt.rn.f32.s32 	%f66, %r43;
	fma.rn.f32 	%f67, %f66, %f66, %f87;
	ld.global.u32 	%r44, [%rd14+4];
	cvt.rn.f32.s32 	%f68, %r44;
	fma.rn.f32 	%f69, %f68, %f68, %f67;
	ld.global.u32 	%r45, [%rd14+8];
	cvt.rn.f32.s32 	%f70, %r45;
	fma.rn.f32 	%f71, %f70, %f70, %f69;
	ld.global.u32 	%r46, [%rd14+12];
	cvt.rn.f32.s32 	%f72, %r46;
	fma.rn.f32 	%f87, %f72, %f72, %f71;
	add.s32 	%r51, %r51, 4;
$L__BB0_11:
	setp.eq.s32 	%p9, %r11, 0;
	@%p9 bra 	$L__BB0_14;
	mul.wide.u32 	%rd15, %r51, 4;
	add.s64 	%rd22, %rd1, %rd15;
	neg.s32 	%r53, %r11;
$L__BB0_13:
	.pragma "nounroll";
	ld.global.u32 	%r47, [%rd22];
	cvt.rn.f32.s32 	%f73, %r47;
	fma.rn.f32 	%f87, %f73, %f73, %f87;
	add.s64 	%rd22, %rd22, 4;
	add.s32 	%r53, %r53, 1;
	setp.ne.s32 	%p10, %r53, 0;
	@%p10 bra 	$L__BB0_13;
$L__BB0_14:
	st.shared.f32 	[_ZZ29kernelComputePseudoInverse1xNPKiPKfPfiE14sum_of_squares], %f87;
$L__BB0_15:
	bar.sync 	0;
	setp.ge.s32 	%p11, %r1, %r17;
	@%p11 bra 	$L__BB0_17;
	mul.wide.u32 	%rd16, %r1, 4;
	add.s64 	%rd17, %rd1, %rd16;
	ld.global.u32 	%r48, [%rd17];
	cvt.rn.f32.s32 	%f74, %r48;
	cvta.to.global.u64 	%rd18, %rd8;
	ld.global.f32 	%f75, [%rd18];
	mul.f32 	%f76, %f75, %f74;
	ld.shared.f32 	%f77, [_ZZ29kernelComputePseudoInverse1xNPKiPKfPfiE14sum_of_squares];
	div.rn.f32 	%f78, %f76, %f77;
	cvta.to.global.u64 	%rd19, %rd9;
	add.s64 	%rd20, %rd19, %rd16;
	st.global.f32 	[%rd20], %f78;
$L__BB0_17:
	ret;

}
	// .globl	_Z32kernelComputePseudoInverseReg1xNPKiPKfS2_Pfi
.visible .entry _Z32kernelComputePseudoInverseReg1xNPKiPKfS2_Pfi(
	.param .u64 .ptr .align 1 _Z32kernelComputePseudoInverseReg1xNPKiPKfS2_Pfi_param_0,
	.param .u64 .ptr .align 1 _Z32kernelComputePseudoInverseReg1xNPKiPKfS2_Pfi_param_1,
	.param .u64 .ptr .align 1 _Z32kernelComputePseudoInverseReg1xNPKiPKfS2_Pfi_param_2,
	.param .u64 .ptr .align 1 _Z32kernelComputePseudoInverseReg1xNPKiPKfS2_Pfi_param_3,
	.param .u32 _Z32kernelComputePseudoInverseReg1xNPKiPKfS2_Pfi_param_4
)
{
	.reg .pred 	%p<12>;
	.reg .b32 	%r<54>;
	.reg .b32 	%f<90>;
	.reg .b64 	%rd<25>;
	// demoted variable
	.shared .align 4 .f32 _ZZ32kernelComputePseudoInverseReg1xNPKiPKfS2_PfiE14sum_of_squares;
	ld.param.u64 	%rd11, [_Z32kernelComputePseudoInverseReg1xNPKiPKfS2_Pfi_param_0];
	ld.param.u64 	%rd8, [_Z32kernelComputePseudoInverseReg1xNPKiPKfS2_Pfi_param_1];
	ld.param.u64 	%rd9, [_Z32kernelComputePseudoInverseReg1xNPKiPKfS2_Pfi_param_2];
	ld.param.u64 	%rd10, [_Z32kernelComputePseudoInverseReg1xNPKiPKfS2_Pfi_param_3];
	ld.param.u32 	%r17, [_Z32kernelComputePseudoInverseReg1xNPKiPKfS2_Pfi_param_4];
	cvta.to.global.u64 	%rd1, %rd11;
	mov.u32 	%r1, %tid.x;
	setp.ne.s32 	%p1, %r1, 0;
	@%p1 bra 	$L__BB1_15;
	setp.lt.s32 	%p2, %r17, 1;
	mov.f32 	%f89, 0f00000000;
	@%p2 bra 	$L__BB1_14;
	and.b32  	%r2, %r17, 15;
	setp.lt.u32 	%p3, %r17, 16;
	mov.f32 	%f89, 0f00000000;
	mov.b32 	%r51, 0;
	@%p3 bra 	$L__BB1_5;
	and.b32  	%r51, %r17, 2147483632;
	neg.s32 	%r49, %r51;
	add.s64 	%rd23, %rd1, 32;
	mov.f32 	%f89, 0f00000000;
$L__BB1_4:
	.pragma "nounroll";
	ld.global.u32 	%r19, [%rd23+-32];
	cvt.rn.f32.s32 	%f18, %r19;
	fma.rn.f32 	%f19, %f18, %f18, %f89;
	ld.global.u32 	%r20, [%rd23+-28];
	cvt.rn.f32.s32 	%f20, %r20;
	fma.rn.f32 	%f21, %f20, %f20, %f19;
	ld.global.u32 	%r21, [%rd23+-24];
	cvt.rn.f32.s32 	%f22, %r21;
	fma.rn.f32 	%f23, %f22, %f22, %f21;
	ld.global.u32 	%r22, [%rd23+-20];
	cvt.rn.f32.s32 	%f24, %r22;
	fma.rn.f32 	%f25, %f24, %f24, %f23;
	ld.global.u32 	%r23, [%rd23+-16];
	cvt.rn.f32.s32 	%f26, %r23;
	fma.rn.f32 	%f27, %f26, %f26, %f25;
	ld.global.u32 	%r24, [%rd23+-12];
	cvt.rn.f32.s32 	%f28, %r24;
	fma.rn.f32 	%f29, %f28, %f28, %f27;
	ld.global.u32 	%r25, [%rd23+-8];
	cvt.rn.f32.s32 	%f30, %r25;
	fma.rn.f32 	%f31, %f30, %f30, %f29;
	ld.global.u32 	%r26, [%rd23+-4];
	cvt.rn.f32.s32 	%f32, %r26;
	fma.rn.f32 	%f33, %f32, %f32, %f31;
	ld.global.u32 	%r27, [%rd23];
	cvt.rn.f32.s32 	%f34, %r27;
	fma.rn.f32 	%f35, %f34, %f34, %f33;
	ld.global.u32 	%r28, [%rd23+4];
	cvt.rn.f32.s32 	%f36, %r28;
	fma.rn.f32 	%f37, %f36, %f36, %f35;
	ld.global.u32 	%r29, [%rd23+8];
	cvt.rn.f32.s32 	%f38, %r29;
	fma.rn.f32 	%f39, %f38, %f38, %f37;
	ld.global.u32 	%r30, [%rd23+12];
	cvt.rn.f32.s32 	%f40, %r30;
	fma.rn.f32 	%f41, %f40, %f40, %f39;
	ld.global.u32 	%r31, [%rd23+16];
	cvt.rn.f32.s32 	%f42, %r31;
	fma.rn.f32 	%f43, %f42, %f42, %f41;
	ld.global.u32 	%r32, [%rd23+20];
	cvt.rn.f32.s32 	%f44, %r32;
	fma.rn.f32 	%f45, %f44, %f44, %f43;
	ld.global.u32 	%r33, [%rd23+24];
	cvt.rn.f32.s32 	%f46, %r33;
	fma.rn.f32 	%f47, %f46, %f46, %f45;
	ld.global.u32 	%r34, [%rd23+28];
	cvt.rn.f32.s32 	%f48, %r34;
	fma.rn.f32 	%f89, %f48, %f48, %f47;
	add.s32 	%r49, %r49, 16;
	add.s64 	%rd23, %rd23, 64;
	setp.ne.s32 	%p4, %r49, 0;
	@%p4 bra 	$L__BB1_4;
$L__BB1_5:
	setp.eq.s32 	%p5, %r2, 0;
	@%p5 bra 	$L__BB1_14;
	and.b32  	%r8, %r17, 7;
	setp.lt.u32 	%p6, %r2, 8;
	@%p6 bra 	$L__BB1_8;
	mul.wide.u32 	%rd12, %r51, 4;
	add.s64 	%rd13, %rd1, %rd12;
	ld.global.u32 	%r35, [%rd13];
	cvt.rn.f32.s32 	%f50, %r35;
	fma.rn.f32 	%f51, %f50, %f50, %f89;
	ld.global.u32 	%r36, [%rd13+4];
	cvt.rn.f32.s32 	%f52, %r36;
	fma.rn.f32 	%f53, %f52, %f52, %f51;
	ld.global.u32 	%r37, [%rd13+8];
	cvt.rn.f32.s32 	%f54, %r37;
	fma.rn.f32 	%f55, %f54, %f54, %f53;
	ld.global.u32 	%r38, [%rd13+12];
	cvt.rn.f32.s32 	%f56, %r38;
	fma.rn.f32 	%f57, %f56, %f56, %f55;
	ld.global.u32 	%r39, [%rd13+16];
	cvt.rn.f32.s32 	%f58, %r39;
	fma.rn.f32 	%f59, %f58, %f58, %f57;
	ld.global.u32 	%r40, [%rd13+20];
	cvt.rn.f32.s32 	%f60, %r40;
	fma.rn.f32 	%f61, %f60, %f60, %f59;
	ld.global.u32 	%r41, [%rd13+24];
	cvt.rn.f32.s32 	%f62, %r41;
	fma.rn.f32 	%f63, %f62, %f62, %f61;
	ld.global.u32 	%r42, [%rd13+28];
	cvt.rn.f32.s32 	%f64, %r42;
	fma.rn.f32 	%f89, %f64, %f64, %f63;
	add.s32 	%r51, %r51, 8;
$L__BB1_8:
	setp.eq.s32 	%p7, %r8, 0;
	@%p7 bra 	$L__BB1_14;
	and.b32  	%r11, %r17, 3;
	setp.lt.u32 	%p8, %r8, 4;
	@%p8 bra 	$L__BB1_11;
	mul.wide.u32 	%rd14, %r51, 4;
	add.s64 	%rd15, %rd1, %rd14;
	ld.global.u32 	%r43, [%rd15];
	cvt.rn.f32.s32 	%f66, %r43;
	fma.rn.f32 	%f67, %f66, %f66, %f89;
	ld.global.u32 	%r44, [%rd15+4];
	cvt.rn.f32.s32 	%f68, %r44;
	fma.rn.f32 	%f69, %f68, %f68, %f67;
	ld.global.u32 	%r45, [%rd15+8];
	cvt.rn.f32.s32 	%f70, %r45;
	fma.rn.f32 	%f71, %f70, %f70, %f69;
	ld.global.u32 	%r46, [%rd15+12];
	cvt.rn.f32.s32 	%f72, %r46;
	fma.rn.f32 	%f89, %f72, %f72, %f71;
	add.s32 	%r51, %r51, 4;
$L__BB1_11:
	setp.eq.s32 	%p9, %r11, 0;
	@%p9 bra 	$L__BB1_14;
	mul.wide.u32 	%rd16, %r51, 4;
	add.s64 	%rd24, %rd1, %rd16;
	neg.s32 	%r53, %r11;
$L__BB1_13:
	.pragma "nounroll";
	ld.global.u32 	%r47, [%rd24];
	cvt.rn.f32.s32 	%f73, %r47;
	fma.rn.f32 	%f89, %f73, %f73, %f89;
	add.s64 	%rd24, %rd24, 4;
	add.s32 	%r53, %r53, 1;
	setp.ne.s32 	%p10, %r53, 0;
	@%p10 bra 	$L__BB1_13;
$L__BB1_14:
	st.shared.f32 	[_ZZ32kernelComputePseudoInverseReg1xNPKiPKfS2_PfiE14sum_of_squares], %f89;
$L__BB1_15:
	bar.sync 	0;
	setp.ge.s32 	%p11, %r1, %r17;
	@%p11 bra 	$L__BB1_17;
	mul.wide.u32 	%rd17, %r1, 4;
	add.s64 	%rd18, %rd1, %rd17;
	ld.global.u32 	%r48, [%rd18];
	cvt.rn.f32.s32 	%f74, %r48;
	cvta.to.global.u64 	%rd19, %rd8;
	ld.global.f32 	%f75, [%rd19];
	cvta.to.global.u64 	%rd20, %rd9;
	ld.global.f32 	%f76, [%rd20];
	mul.f32 	%f77, %f75, %f74;
	ld.shared.f32 	%f78, [_ZZ32kernelComputePseudoInverseReg1xNPKiPKfS2_PfiE14sum_of_squares];
	add.f32 	%f79, %f76, %f78;
	div.rn.f32 	%f80, %f77, %f79;
	cvta.to.global.u64 	%rd21, %rd10;
	add.s64 	%rd22, %rd21, %rd17;
	st.global.f32 	[%rd22], %f80;
$L__BB1_17:
	ret;

}


// ===== COMPILED SASS (sm_100) =====

	.target	sm_100

	.elftype	@"ET_EXEC"


//--------------------- .note.nv.tkinfo           --------------------------
	.section	.note.nv.tkinfo,"",@"SHT_NOTE"
	.sectionflags	@"SHF_NOTE_NV_TKINFO"
	.tkinfo
        /*0018*/ 	.word	0x00000002
        /*0030*/ 	.string	""
        /*0030*/ 	.string	"ptxas"
        /*0030*/ 	.string	"Cuda compilation tools, release 13.0, V13.0.88"
        /*0030*/ 	.string	"Build cuda_13.0.r13.0/compiler.36424714_0"
        /*0030*/ 	.string	"-arch sm_100 -m 64 "



//--------------------- .note.nv.cuinfo           --------------------------
	.section	.note.nv.cuinfo,"",@"SHT_NOTE"
	.sectionflags	@"SHF_NOTE_NV_CUINFO"
        /*0018*/ 	.short	0x0002
        /*001a*/ 	.short	0x0064
        /*001c*/ 	.short	0x0082
	.zero		2


//--------------------- .nv.info                  --------------------------
	.section	.nv.info,"",@"SHT_CUDA_INFO"
	.align	4


	//----- nvinfo : EIATTR_REGCOUNT
	.align		4
        /*0000*/ 	.byte	0x04, 0x2f
        /*0002*/ 	.short	(.L_1 - .L_0)
	.align		4
.L_0:
        /*0004*/ 	.word	index@(_Z29kernelComputePseudoInverse1xNPKiPKfPfi)
        /*0008*/ 	.word	0x00000019


	//----- nvinfo : EIATTR_FRAME_SIZE
	.align		4
.L_1:
        /*000c*/ 	.byte	0x04, 0x11
        /*000e*/ 	.short	(.L_3 - .L_2)
	.align		4
.L_2:
        /*0010*/ 	.word	index@($__internal_1_$__cuda_sm3x_div_rn_noftz_f32_slowpath)
        /*0014*/ 	.word	0x00000000


	//----- nvinfo : EIATTR_FRAME_SIZE
	.align		4
.L_3:
        /*0018*/ 	.byte	0x04, 0x11
        /*001a*/ 	.short	(.L_5 - .L_4)
	.align		4
.L_4:
        /*001c*/ 	.word	index@(_Z29kernelComputePseudoInverse1xNPKiPKfPfi)
        /*0020*/ 	.word	0x00000000


	//----- nvinfo : EIATTR_REGCOUNT
	.align		4
.L_5:
        /*0024*/ 	.byte	0x04, 0x2f
        /*0026*/ 	.short	(.L_7 - .L_6)
	.align		4
.L_6:
        /*0028*/ 	.word	index@(_Z32kernelComputePseudoInverseReg1xNPKiPKfS2_Pfi)
        /*002c*/ 	.word	0x00000019


	//----- nvinfo : EIATTR_FRAME_SIZE
	.align		4
.L_7:
        /*0030*/ 	.byte	0x04, 0x11
        /*0032*/ 	.short	(.L_9 - .L_8)
	.align		4
.L_8:
        /*0034*/ 	.word	index@($__internal_0_$__cuda_sm3x_div_rn_noftz_f32_slowpath)
        /*0038*/ 	.word	0x00000000


	//----- nvinfo : EIATTR_FRAME_SIZE
	.align		4
.L_9:
        /*003c*/ 	.byte	0x04, 0x11
        /*003e*/ 	.short	(.L_11 - .L_10)
	.align		4
.L_10:
        /*0040*/ 	.word	index@(_Z32kernelComputePseudoInverseReg1xNPKiPKfS2_Pfi)
        /*0044*/ 	.word	0x00000000


	//----- nvinfo : EIATTR_MIN_STACK_SIZE
	.align		4
.L_11:
        /*0048*/ 	.byte	0x04, 0x12
        /*004a*/ 	.short	(.L_13 - .L_12)
	.align		4
.L_12:
        /*004c*/ 	.word	index@(_Z32kernelComputePseudoInverseReg1xNPKiPKfS2_Pfi)
        /*0050*/ 	.word	0x00000000


	//----- nvinfo : EIATTR_MIN_STACK_SIZE
	.align		4
.L_13:
        /*0054*/ 	.byte	0x04, 0x12
        /*0056*/ 	.short	(.L_15 - .L_14)
	.align		4
.L_14:
        /*0058*/ 	.word	index@(_Z29kernelComputePseudoInverse1xNPKiPKfPfi)
        /*005c*/ 	.word	0x00000000
.L_15:


//--------------------- .nv.compat                --------------------------
	.section	.nv.compat,"",@"SHT_CUDA_COMPAT_INFO"
	.align	4
        /*0000*/ 	.byte	0x02, 0x09, 0x00, 0x00, 0x02, 0x02, 0x01, 0x00, 0x02, 0x05, 0x05, 0x00, 0x03, 0x07, 0x01, 0x01
        /*0010*/ 	.byte	0x02, 0x03, 0x00, 0x00, 0x02, 0x06, 0x01, 0x00, 0x04, 0x0b, 0x08, 0x00, 0x01, 0x00, 0x00, 0x00
        /*0020*/ 	.byte	0x00, 0x00, 0x00, 0x00


//--------------------- .nv.info._Z32kernelComputePseudoInverseReg1xNPKiPKfS2_Pfi --------------------------
	.section	.nv.info._Z32kernelComputePseudoInverseReg1xNPKiPKfS2_Pfi,"",@"SHT_CUDA_INFO"
	.sectionflags	@""
	.align	4


	//----- nvinfo : EIATTR_CUDA_API_VERSION
	.align		4
        /*0000*/ 	.byte	0x04, 0x37
        /*0002*/ 	.short	(.L_17 - .L_16)
.L_16:
        /*0004*/ 	.word	0x00000082


	//----- nvinfo : EIATTR_KPARAM_INFO
	.align		4
.L_17:
        /*0008*/ 	.byte	0x04, 0x17
        /*000a*/ 	.short	(.L_19 - .L_18)
.L_18:
        /*000c*/ 	.word	0x00000000
        /*0010*/ 	.short	0x0004
        /*0012*/ 	.short	0x0020
        /*0014*/ 	.byte	0x00, 0xf0, 0x11, 0x00


	//----- nvinfo : EIATTR_KPARAM_INFO
	.align		4
.L_19:
        /*0018*/ 	.byte	0x04, 0x17
        /*001a*/ 	.short	(.L_21 - .L_20)
.L_20:
        /*001c*/ 	.word	0x00000000
        /*0020*/ 	.short	0x0003
        /*0022*/ 	.short	0x0018
        /*0024*/ 	.byte	0x00, 0xf5, 0x21, 0x00


	//----- nvinfo : EIATTR_KPARAM_INFO
	.align		4
.L_21:
        /*0028*/ 	.byte	0x04, 0x17
        /*002a*/ 	.short	(.L_23 - .L_22)
.L_22:
        /*002c*/ 	.word	0x00000000
        /*0030*/ 	.short	0x0002
        /*0032*/ 	.short	0x0010
        /*0034*/ 	.byte	0x00, 0xf5, 0x21, 0x00


	//----- nvinfo : EIATTR_KPARAM_INFO
	.align		4
.L_23:
        /*0038*/ 	.byte	0x04, 0x17
        /*003a*/ 	.short	(.L_25 - .L_24)
.L_24:
        /*003c*/ 	.word	0x00000000
        /*0040*/ 	.short	0x0001
        /*0042*/ 	.short	0x0008
        /*0044*/ 	.byte	0x00, 0xf5, 0x21, 0x00


	//----- nvinfo : EIATTR_KPARAM_INFO
	.align		4
.L_25:
        /*0048*/ 	.byte	0x04, 0x17
        /*004a*/ 	.short	(.L_27 - .L_26)
.L_26:
        /*004c*/ 	.word	0x00000000
        /*0050*/ 	.short	0x0000
        /*0052*/ 	.short	0x0000
        /*0054*/ 	.byte	0x00, 0xf5, 0x21, 0x00


	//----- nvinfo : EIATTR_SPARSE_MMA_MASK
	.align		4
.L_27:
        /*0058*/ 	.byte	0x03, 0x50
        /*005a*/ 	.short	0x0000


	//----- nvinfo : EIATTR_MAXREG_COUNT
	.align		4
        /*005c*/ 	.byte	0x03, 0x1b
        /*005e*/ 	.short	0x00ff


	//----- nvinfo : EIATTR_NUM_BARRIERS
	.align		4
        /*0060*/ 	.byte	0x02, 0x4c
        /*0062*/ 	.byte	0x01
	.zero		1


	//----- nvinfo : EIATTR_MERCURY_ISA_VERSION
	.align		4
        /*0064*/ 	.byte	0x03, 0x5f
        /*0066*/ 	.short	0x0101


	//----- nvinfo : EIATTR_VRC_CTA_INIT_COUNT
	.align		4
        /*0068*/ 	.byte	0x02, 0x4a
	.zero		1
	.zero		1


	//----- nvinfo : EIATTR_EXIT_INSTR_OFFSETS
	.align		4
        /*006c*/ 	.byte	0x04, 0x1c
        /*006e*/ 	.short	(.L_29 - .L_28)


	//   ....[0]....
.L_28:
        /*0070*/ 	.word	0x00000980


	//   ....[1]....
        /*0074*/ 	.word	0x00000b70


	//----- nvinfo : EIATTR_CRS_STACK_SIZE
	.align		4
.L_29:
        /*0078*/ 	.byte	0x04, 0x1e
        /*007a*/ 	.short	(.L_31 - .L_30)
.L_30:
        /*007c*/ 	.word	0x00000000


	//----- nvinfo : EIATTR_CBANK_PARAM_SIZE
	.align		4
.L_31:
        /*0080*/ 	.byte	0x03, 0x19
        /*0082*/ 	.short	0x0024


	//----- nvinfo : EIATTR_PARAM_CBANK
	.align		4
        /*0084*/ 	.byte	0x04, 0x0a
        /*0086*/ 	.short	(.L_33 - .L_32)
	.align		4
.L_32:
        /*0088*/ 	.word	index@(.nv.constant0._Z32kernelComputePseudoInverseReg1xNPKiPKfS2_Pfi)
        /*008c*/ 	.short	0x0380
        /*008e*/ 	.short	0x0024


	//----- nvinfo : EIATTR_SW_WAR
	.align		4
.L_33:
        /*0090*/ 	.byte	0x04, 0x36
        /*0092*/ 	.short	(.L_35 - .L_34)
.L_34:
        /*0094*/ 	.word	0x00000008
.L_35:


//--------------------- .nv.info._Z29kernelComputePseudoInverse1xNPKiPKfPfi --------------------------
	.section	.nv.info._Z29kernelComputePseudoInverse1xNPKiPKfPfi,"",@"SHT_CUDA_INFO"
	.sectionflags	@""
	.align	4


	//----- nvinfo : EIATTR_CUDA_API_VERSION
	.align		4
        /*0000*/ 	.byte	0x04, 0x37
        /*0002*/ 	.short	(.L_37 - .L_36)
.L_36:
        /*0004*/ 	.word	0x00000082


	//----- nvinfo : EIATTR_KPARAM_INFO
	.align		4
.L_37:
        /*0008*/ 	.byte	0x04, 0x17
        /*000a*/ 	.short	(.L_39 - .L_38)
.L_38:
        /*000c*/ 	.word	0x00000000
        /*0010*/ 	.short	0x0003
        /*0012*/ 	.short	0x0018
        /*0014*/ 	.byte	0x00, 0xf0, 0x11, 0x00


	//----- nvinfo : EIATTR_KPARAM_INFO
	.align		4
.L_39:
        /*0018*/ 	.byte	0x04, 0x17
        /*001a*/ 	.short	(.L_41 - .L_40)
.L_40:
        /*001c*/ 	.word	0x00000000
        /*0020*/ 	.short	0x0002
        /*0022*/ 	.short	0x0010
        /*0024*/ 	.byte	0x00, 0xf5, 0x21, 0x00


	//----- nvinfo : EIATTR_KPARAM_INFO
	.align		4
.L_41:
        /*0028*/ 	.byte	0x04, 0x17
        /*002a*/ 	.short	(.L_43 - .L_42)
.L_42:
        /*002c*/ 	.word	0x00000000
        /*0030*/ 	.short	0x0001
        /*0032*/ 	.short	0x0008
        /*0034*/ 	.byte	0x00, 0xf5, 0x21, 0x00


	//----- nvinfo : EIATTR_KPARAM_INFO
	.align		4
.L_43:
        /*0038*/ 	.byte	0x04, 0x17
        /*003a*/ 	.short	(.L_45 - .L_44)
.L_44:
        /*003c*/ 	.word	0x00000000
        /*0040*/ 	.short	0x0000
        /*0042*/ 	.short	0x0000
        /*0044*/ 	.byte	0x00, 0xf5, 0x21, 0x00


	//----- nvinfo : EIATTR_SPARSE_MMA_MASK
	.align		4
.L_45:
        /*0048*/ 	.byte	0x03, 0x50
        /*004a*/ 	.short	0x0000


	//----- nvinfo : EIATTR_MAXREG_COUNT
	.align		4
        /*004c*/ 	.byte	0x03, 0x1b
        /*004e*/ 	.short	0x00ff


	//----- nvinfo : EIATTR_NUM_BARRIERS
	.align		4
        /*0050*/ 	.byte	0x02, 0x4c
        /*0052*/ 	.byte	0x01
	.zero		1


	//----- nvinfo : EIATTR_MERCURY_ISA_VERSION
	.align		4
        /*0054*/ 	.byte	0x03, 0x5f
        /*0056*/ 	.short	0x0101


	//----- nvinfo : EIATTR_VRC_CTA_INIT_COUNT
	.align		4
        /*0058*/ 	.byte	0x02, 0x4a
	.zero		1
	.zero		1


	//----- nvinfo : EIATTR_EXIT_INSTR_OFFSETS
	.align		4
        /*005c*/ 	.byte	0x04, 0x1c
        /*005e*/ 	.short	(.L_47 - .L_46)


	//   ....[0]....
.L_46:
        /*0060*/ 	.word	0x00000980


	//   ....[1]....
        /*0064*/ 	.word	0x00000b40


	//----- nvinfo : EIATTR_CRS_STACK_SIZE
	.align		4
.L_47:
        /*0068*/ 	.byte	0x04, 0x1e
        /*006a*/ 	.short	(.L_49 - .L_48)
.L_48:
        /*006c*/ 	.word	0x00000000


	//----- nvinfo : EIATTR_CBANK_PARAM_SIZE
	.align		4
.L_49:
        /*0070*/ 	.byte	0x03, 0x19
        /*0072*/ 	.short	0x001c


	//----- nvinfo : EIATTR_PARAM_CBANK
	.align		4
        /*0074*/ 	.byte	0x04, 0x0a
        /*0076*/ 	.short	(.L_51 - .L_50)
	.align		4
.L_50:
        /*0078*/ 	.word	index@(.nv.constant0._Z29kernelComputePseudoInverse1xNPKiPKfPfi)
        /*007c*/ 	.short	0x0380
        /*007e*/ 	.short	0x001c


	//----- nvinfo : EIATTR_SW_WAR
	.align		4
.L_51:
        /*0080*/ 	.byte	0x04, 0x36
        /*0082*/ 	.short	(.L_53 - .L_52)
.L_52:
        /*0084*/ 	.word	0x00000008
.L_53:


//--------------------- .nv.callgraph             --------------------------
	.section	.nv.callgraph,"",@"SHT_CUDA_CALLGRAPH"
	.align	4
	.sectionentsize	8
	.align		4
        /*0000*/ 	.word	0x00000000
	.align		4
        /*0004*/ 	.word	0xffffffff
	.align		4
        /*0008*/ 	.word	0x00000000
	.align		4
        /*000c*/ 	.word	0xfffffffe
	.align		4
        /*0010*/ 	.word	0x00000000
	.align		4
        /*0014*/ 	.word	0xfffffffd
	.align		4
        /*0018*/ 	.word	0x00000000
	.align		4
        /*001c*/ 	.word	0xfffffffc


//--------------------- .text._Z32kernelComputePseudoInverseReg1xNPKiPKfS2_Pfi --------------------------
	.section	.text._Z32kernelComputePseudoInverseReg1xNPKiPKfS2_Pfi,"ax",@progbits
	.align	128
        .global         _Z32kernelComputePseudoInverseReg1xNPKiPKfS2_Pfi
        .type           _Z32kernelComputePseudoInverseReg1xNPKiPKfS2_Pfi,@function
        .size           _Z32kernelComputePseudoInverseReg1xNPKiPKfS2_Pfi,(.L_x_44 - _Z32kernelComputePseudoInverseReg1xNPKiPKfS2_Pfi)
        .other          _Z32kernelComputePseudoInverseReg1xNPKiPKfS2_Pfi,@"STO_CUDA_ENTRY STV_DEFAULT"
_Z32kernelComputePseudoInverseReg1xNPKiPKfS2_Pfi:
.text._Z32kernelComputePseudoInverseReg1xNPKiPKfS2_Pfi:
[----:B------:R-:W-:Y:S01]  /*0000*/  LDC R1, c[0x0][0x37c] ;  /* 0x0000df00ff017b82 */ /* 0x000fe20000000800 */
[----:B------:R-:W0:Y:S01]  /*0010*/  S2R R4, SR_TID.X ;  /* 0x0000000000047919 */ /* 0x000e220000002100 */
[----:B------:R-:W1:Y:S01]  /*0020*/  LDCU.64 UR10, c[0x0][0x358] ;  /* 0x00006b00ff0a77ac */ /* 0x000e620008000a00 */
[----:B------:R-:W-:Y:S01]  /*0030*/  BSSY.RECONVERGENT B0, `(.L_x_0) ;  /* 0x0000091000007945 */ /* 0x000fe20003800200 */
[----:B0-----:R-:W-:-:S13]  /*0040*/  ISETP.NE.AND P0, PT, R4, RZ, PT ;  /* 0x000000ff0400720c */ /* 0x001fda0003f05270 */
[----:B-1----:R-:W-:Y:S05]  /*0050*/  @P0 BRA `(.L_x_1) ;  /* 0x0000000800380947 */ /* 0x002fea0003800000 */
[----:B------:R-:W0:Y:S01]  /*0060*/  LDCU UR6, c[0x0][0x3a0] ;  /* 0x00007400ff0677ac */ /* 0x000e220008000800 */
[----:B------:R-:W-:Y:S01]  /*0070*/  IMAD.MOV.U32 R0, RZ, RZ, RZ ;  /* 0x000000ffff007224 */ /* 0x000fe200078e00ff */
[----:B0-----:R-:W-:-:S09]  /*0080*/  UISETP.GE.AND UP0, UPT, UR6, 0x1, UPT ;  /* 0x000000010600788c */ /* 0x001fd2000bf06270 */
[----:B------:R-:W-:Y:S05]  /*0090*/  BRA.U !UP0, `(.L_x_2) ;  /* 0x0000000908187547 */ /* 0x000fea000b800000 */
[----:B------:R-:W-:Y:S01]  /*00a0*/  UISETP.GE.U32.AND UP1, UPT, UR6, 0x10, UPT ;  /* 0x000000100600788c */ /* 0x000fe2000bf26070 */
[----:B------:R-:W-:Y:S01]  /*00b0*/  IMAD.MOV.U32 R0, RZ, RZ, RZ ;  /* 0x000000ffff007224 */ /* 0x000fe200078e00ff */
[----:B------:R-:W-:Y:S01]  /*00c0*/  ULOP3.LUT UR7, UR6, 0xf, URZ, 0xc0, !UPT ;  /* 0x0000000f06077892 */ /* 0x000fe2000f8ec0ff */
[----:B------:R-:W-:-:S03]  /*00d0*/  IMAD.MOV.U32 R5, RZ, RZ, RZ ;  /* 0x000000ffff057224 */ /* 0x000fc600078e00ff */
[----:B------:R-:W-:-:S03]  /*00e0*/  UISETP.NE.AND UP0, UPT, UR7, URZ, UPT ;  /* 0x000000ff0700728c */ /* 0x000fc6000bf05270 */
[----:B------:R-:W-:Y:S08]  /*00f0*/  BRA.U !UP1, `(.L_x_3) ;  /* 0x0000000109f87547 */ /* 0x000ff0000b800000 */
[----:B------:R-:W0:Y:S01]  /*0100*/  LDCU.64 UR4, c[0x0][0x380] ;  /* 0x00007000ff0477ac */ /* 0x000e220008000a00 */
[----:B------:R-:W-:Y:S01]  /*0110*/  IMAD.MOV.U32 R0, RZ, RZ, RZ ;  /* 0x000000ffff007224 */ /* 0x000fe200078e00ff */
[----:B------:R-:W-:-:S04]  /*0120*/  ULOP3.LUT UR8, UR6, 0x7ffffff0, URZ, 0xc0, !UPT ;  /* 0x7ffffff006087892 */ /* 0x000fc8000f8ec0ff */
[----:B------:R-:W-:Y:S02]  /*0130*/  UIADD3 UR9, UPT, UPT, -UR8, URZ, URZ ;  /* 0x000000ff08097290 */ /* 0x000fe4000fffe1ff */
[----:B------:R-:W-:Y:S01]  /*0140*/  IMAD.U32 R5, RZ, RZ, UR8 ;  /* 0x00000008ff057e24 */ /* 0x000fe2000f8e00ff */
[----:B0-----:R-:W-:-:S04]  /*0150*/  UIADD3 UR4, UP1, UPT, UR4, 0x20, URZ ;  /* 0x0000002004047890 */ /* 0x001fc8000ff3e0ff */
[----:B------:R-:W-:Y:S02]  /*0160*/  UIADD3.X UR5, UPT, UPT, URZ, UR5, URZ, UP1, !UPT ;  /* 0x00000005ff057290 */ /* 0x000fe40008ffe4ff */
[----:B------:R-:W-:-:S04]  /*0170*/  IMAD.U32 R2, RZ, RZ, UR4 ;  /* 0x00000004ff027e24 */ /* 0x000fc8000f8e00ff */
[----:B------:R-:W-:-:S07]  /*0180*/  IMAD.U32 R3, RZ, RZ, UR5 ;  /* 0x00000005ff037e24 */ /* 0x000fce000f8e00ff */
.L_x_4:
[----:B------:R-:W2:Y:S04]  /*0190*/  LDG.E R17, desc[UR10][R2.64+-0x20] ;  /* 0xffffe00a02117981 */ /* 0x000ea8000c1e1900 */
[----:B------:R-:W3:Y:S04]  /*01a0*/  LDG.E R18, desc[UR10][R2.64+-0x1c] ;  /* 0xffffe40a02127981 */ /* 0x000ee8000c1e1900 */
[----:B------:R-:W4:Y:S04]  /*01b0*/  LDG.E R20, desc[UR10][R2.64+-0x18] ;  /* 0xffffe80a02147981 */ /* 0x000f28000c1e1900 */
[----:B------:R-:W5:Y:S04]  /*01c0*/  LDG.E R21, desc[UR10][R2.64+-0x14] ;  /* 0xffffec0a02157981 */ /* 0x000f68000c1e1900 */
        /* <DEDUP_REMOVED lines=11> */
[----:B------:R0:W5:Y:S01]  /*0280*/  LDG.E R6, desc[UR10][R2.64+0x1c] ;  /* 0x00001c0a02067981 */ /* 0x000162000c1e1900 */
[----:B------:R-:W-:-:S04]  /*0290*/  UIADD3 UR9, UPT, UPT, UR9, 0x10, URZ ;  /* 0x0000001009097890 */ /* 0x000fc8000fffe0ff */
[----:B------:R-:W-:Y:S01]  /*02a0*/  UISETP.NE.AND UP1, UPT, UR9, URZ, UPT ;  /* 0x000000ff0900728c */ /* 0x000fe2000bf25270 */
[----:B0-----:R-:W-:-:S05]  /*02b0*/  IADD3 R2, P0, PT, R2, 0x40, RZ ;  /* 0x0000004002027810 */ /* 0x001fca0007f1e0ff */
[----:B------:R-:W-:Y:S01]  /*02c0*/  IMAD.X R3, RZ, RZ, R3, P0 ;  /* 0x000000ffff037224 */ /* 0x000fe200000e0603 */
[----:B--2---:R-:W-:Y:S02]  /*02d0*/  I2FP.F32.S32 R17, R17 ;  /* 0x0000001100117245 */ /* 0x004fe40000201400 */
[----:B---3--:R-:W-:-:S03]  /*02e0*/  I2FP.F32.S32 R19, R18 ;  /* 0x0000001200137245 */ /* 0x008fc60000201400 */
[----:B------:R-:W-:Y:S01]  /*02f0*/  FFMA R0, R17, R17, R0 ;  /* 0x0000001111007223 */ /* 0x000fe20000000000 */
[----:B----4-:R-:W-:-:S03]  /*0300*/  I2FP.F32.S32 R17, R20 ;  /* 0x0000001400117245 */ /* 0x010fc60000201400 */
[----:B------:R-:W-:Y:S01]  /*0310*/  FFMA R0, R19, R19, R0 ;  /* 0x0000001313007223 */ /* 0x000fe20000000000 */
[----:B-----5:R-:W-:-:S03]  /*0320*/  I2FP.F32.S32 R21, R21 ;  /* 0x0000001500157245 */ /* 0x020fc60000201400 */
[----:B------:R-:W-:Y:S01]  /*0330*/  FFMA R0, R17, R17, R0 ;  /* 0x0000001111007223 */ /* 0x000fe20000000000 */
[----:B------:R-:W-:-:S03]  /*0340*/  I2FP.F32.S32 R17, R22 ;  /* 0x0000001600117245 */ /* 0x000fc60000201400 */
        /* <DEDUP_REMOVED lines=20> */
[----:B------:R-:W-:-:S04]  /*0490*/  FFMA R0, R11, R11, R0 ;  /* 0x0000000b0b007223 */ /* 0x000fc80000000000 */
[----:B------:R-:W-:Y:S01]  /*04a0*/  FFMA R0, R7, R7, R0 ;  /* 0x0000000707007223 */ /* 0x000fe20000000000 */
[----:B------:R-:W-:-:S05]  /*04b0*/  I2FP.F32.S32 R7, R6 ;  /* 0x0000000600077245 */ /* 0x000fca0000201400 */
[----:B------:R-:W-:Y:S01]  /*04c0*/  FFMA R0, R7, R7, R0 ;  /* 0x0000000707007223 */ /* 0x000fe20000000000 */
[----:B------:R-:W-:Y:S06]  /*04d0*/  BRA.U UP1, `(.L_x_4) ;  /* 0xfffffffd012c7547 */ /* 0x000fec000b83ffff */
.L_x_3:
[----:B------:R-:W-:Y:S05]  /*04e0*/  BRA.U !UP0, `(.L_x_2) ;  /* 0x0000000508047547 */ /* 0x000fea000b800000 */
[----:B------:R-:W-:Y:S02]  /*04f0*/  UISETP.GE.U32.AND UP0, UPT, UR7, 0x8, UPT ;  /* 0x000000080700788c */ /* 0x000fe4000bf06070 */
[----:B------:R-:W-:-:S04]  /*0500*/  ULOP3.LUT UR5, UR6, 0x7, URZ, 0xc0, !UPT ;  /* 0x0000000706057892 */ /* 0x000fc8000f8ec0ff */
[----:B------:R-:W-:-:S03]  /*0510*/  UISETP.NE.AND UP1, UPT, UR5, URZ, UPT ;  /* 0x000000ff0500728c */ /* 0x000fc6000bf25270 */
[----:B------:R-:W-:Y:S08]  /*0520*/  BRA.U !UP0, `(.L_x_5) ;  /* 0x00000001086c7547 */ /* 0x000ff0000b800000 */
[----:B------:R-:W0:Y:S02]  /*0530*/  LDC.64 R2, c[0x0][0x380] ;  /* 0x0000e000ff027b82 */ /* 0x000e240000000a00 */
[----:B0-----:R-:W-:-:S05]  /*0540*/  IMAD.WIDE.U32 R2, R5, 0x4, R2 ;  /* 0x0000000405027825 */ /* 0x001fca00078e0002 */
[----:B------:R-:W2:Y:S04]  /*0550*/  LDG.E R6, desc[UR10][R2.64] ;  /* 0x0000000a02067981 */ /* 0x000ea8000c1e1900 */
[----:B------:R-:W3:Y:S04]  /*0560*/  LDG.E R8, desc[UR10][R2.64+0x4] ;  /* 0x0000040a02087981 */ /* 0x000ee8000c1e1900 */
[----:B------:R-:W4:Y:S04]  /*0570*/  LDG.E R10, desc[UR10][R2.64+0x8] ;  /* 0x0000080a020a7981 */ /* 0x000f28000c1e1900 */
[----:B------:R-:W5:Y:S04]  /*0580*/  LDG.E R11, desc[UR10][R2.64+0xc] ;  /* 0x00000c0a020b7981 */ /* 0x000f68000c1e1900 */
[----:B------:R-:W5:Y:S04]  /*0590*/  LDG.E R12, desc[UR10][R2.64+0x10] ;  /* 0x0000100a020c7981 */ /* 0x000f68000c1e1900 */
[----:B------:R-:W5:Y:S04]  /*05a0*/  LDG.E R13, desc[UR10][R2.64+0x14] ;  /* 0x0000140a020d7981 */ /* 0x000f68000c1e1900 */
[----:B------:R-:W5:Y:S04]  /*05b0*/  LDG.E R14, desc[UR10][R2.64+0x18] ;  /* 0x0000180a020e7981 */ /* 0x000f68000c1e1900 */
[----:B------:R0:W5:Y:S01]  /*05c0*/  LDG.E R15, desc[UR10][R2.64+0x1c] ;  /* 0x00001c0a020f7981 */ /* 0x000162000c1e1900 */
[----:B------:R-:W-:-:S02]  /*05d0*/  IADD3 R5, PT, PT, R5, 0x8, RZ ;  /* 0x0000000805057810 */ /* 0x000fc40007ffe0ff */
        /* <DEDUP_REMOVED lines=11> */
[----:B0-----:R-:W-:-:S03]  /*0690*/  I2FP.F32.S32 R3, R14 ;  /* 0x0000000e00037245 */ /* 0x001fc60000201400 */
[----:B------:R-:W-:Y:S01]  /*06a0*/  FFMA R0, R13, R13, R0 ;  /* 0x0000000d0d007223 */ /* 0x000fe20000000000 */
[----:B------:R-:W-:-:S03]  /*06b0*/  I2FP.F32.S32 R15, R15 ;  /* 0x0000000f000f7245 */ /* 0x000fc60000201400 */
[----:B------:R-:W-:-:S04]  /*06c0*/  FFMA R0, R3, R3, R0 ;  /* 0x0000000303007223 */ /* 0x000fc80000000000 */
[----:B------:R-:W-:-:S07]  /*06d0*/  FFMA R0, R15, R15, R0 ;  /* 0x0000000f0f007223 */ /* 0x000fce0000000000 */
.L_x_5:
        /* <DEDUP_REMOVED lines=10> */
[----:B------:R-:W5:Y:S01]  /*0780*/  LDG.E R11, desc[UR10][R2.64+0xc] ;  /* 0x00000c0a020b7981 */ /* 0x000f62000c1e1900 */
[----:B------:R-:W-:Y:S01]  /*0790*/  VIADD R5, R5, 0x4 ;  /* 0x0000000405057836 */ /* 0x000fe20000000000 */
[----:B--2---:R-:W-:-:S02]  /*07a0*/  I2FP.F32.S32 R7, R6 ;  /* 0x0000000600077245 */ /* 0x004fc40000201400 */
[----:B---3--:R-:W-:-:S03]  /*07b0*/  I2FP.F32.S32 R9, R8 ;  /* 0x0000000800097245 */ /* 0x008fc60000201400 */
[----:B------:R-:W-:Y:S01]  /*07c0*/  FFMA R0, R7, R7, R0 ;  /* 0x0000000707007223 */ /* 0x000fe20000000000 */
[----:B----4-:R-:W-:-:S03]  /*07d0*/  I2FP.F32.S32 R7, R10 ;  /* 0x0000000a00077245 */ /* 0x010fc60000201400 */
[----:B------:R-:W-:Y:S01]  /*07e0*/  FFMA R0, R9, R9, R0 ;  /* 0x0000000909007223 */ /* 0x000fe20000000000 */
[----:B-----5:R-:W-:-:S03]  /*07f0*/  I2FP.F32.S32 R11, R11 ;  /* 0x0000000b000b7245 */ /* 0x020fc60000201400 */
[----:B------:R-:W-:-:S04]  /*0800*/  FFMA R0, R7, R7, R0 ;  /* 0x0000000707007223 */ /* 0x000fc80000000000 */
[----:B------:R-:W-:-:S07]  /*0810*/  FFMA R0, R11, R11, R0 ;  /* 0x0000000b0b007223 */ /* 0x000fce0000000000 */
.L_x_6:
[----:B------:R-:W-:Y:S05]  /*0820*/  BRA.U !UP1, `(.L_x_2) ;  /* 0x0000000109347547 */ /* 0x000fea000b800000 */
[----:B------:R-:W0:Y:S01]  /*0830*/  LDC.64 R2, c[0x0][0x380] ;  /* 0x0000e000ff027b82 */ /* 0x000e220000000a00 */
[----:B------:R-:W-:Y:S01]  /*0840*/  UIADD3 UR4, UPT, UPT, -UR4, URZ, URZ ;  /* 0x000000ff04047290 */ /* 0x000fe2000fffe1ff */
[----:B0-----:R-:W-:-:S04]  /*0850*/  IMAD.WIDE.U32 R2, R5, 0x4, R2 ;  /* 0x0000000405027825 */ /* 0x001fc800078e0002 */
[----:B------:R-:W-:-:S07]  /*0860*/  IMAD.MOV.U32 R6, RZ, RZ, R2 ;  /* 0x000000ffff067224 */ /* 0x000fce00078e0002 */
.L_x_7:
[----:B------:R-:W-:-:S06]  /*0870*/  IMAD.MOV.U32 R2, RZ, RZ, R6 ;  /* 0x000000ffff027224 */ /* 0x000fcc00078e0006 */
[----:B------:R0:W2:Y:S01]  /*0880*/  LDG.E R2, desc[UR10][R2.64] ;  /* 0x0000000a02027981 */ /* 0x0000a2000c1e1900 */
[----:B------:R-:W-:Y:S01]  /*0890*/  UIADD3 UR4, UPT, UPT, UR4, 0x1, URZ ;  /* 0x0000000104047890 */ /* 0x000fe2000fffe0ff */
[----:B------:R-:W-:-:S03]  /*08a0*/  IADD3 R6, P0, PT, R6, 0x4, RZ ;  /* 0x0000000406067810 */ /* 0x000fc60007f1e0ff */
[----:B------:R-:W-:Y:S02]  /*08b0*/  UISETP.NE.AND UP0, UPT, UR4, URZ, UPT ;  /* 0x000000ff0400728c */ /* 0x000fe4000bf05270 */
[----:B0-----:R-:W-:Y:S01]  /*08c0*/  IMAD.X R3, RZ, RZ, R3, P0 ;  /* 0x000000ffff037224 */ /* 0x001fe200000e0603 */
[----:B--2---:R-:W-:-:S05]  /*08d0*/  I2FP.F32.S32 R5, R2 ;  /* 0x0000000200057245 */ /* 0x004fca0000201400 */
[----:B------:R-:W-:Y:S01]  /*08e0*/  FFMA R0, R5, R5, R0 ;  /* 0x0000000505007223 */ /* 0x000fe20000000000 */
[----:B------:R-:W-:Y:S06]  /*08f0*/  BRA.U UP0, `(.L_x_7) ;  /* 0xfffffffd00dc7547 */ /* 0x000fec000b83ffff */
.L_x_2:
[----:B------:R-:W0:Y:S01]  /*0900*/  S2UR UR5, SR_CgaCtaId ;  /* 0x00000000000579c3 */ /* 0x000e220000008800 */
[----:B------:R-:W-:Y:S02]  /*0910*/  UMOV UR4, 0x400 ;  /* 0x0000040000047882 */ /* 0x000fe40000000000 */
[----:B0-----:R-:W-:-:S09]  /*0920*/  ULEA UR4, UR5, UR4, 0x18 ;  /* 0x0000000405047291 */ /* 0x001fd2000f8ec0ff */
[----:B------:R0:W-:Y:S03]  /*0930*/  STS [UR4], R0 ;  /* 0x00000000ff007988 */ /* 0x0001e60008000804 */
.L_x_1:
[----:B------:R-:W-:Y:S05]  /*0940*/  BSYNC.RECONVERGENT B0 ;  /* 0x0000000000007941 */ /* 0x000fea0003800200 */
.L_x_0:
[----:B------:R-:W1:Y:S01]  /*0950*/  LDCU UR4, c[0x0][0x3a0] ;  /* 0x00007400ff0477ac */ /* 0x000e620008000800 */
[----:B------:R-:W-:Y:S01]  /*0960*/  BAR.SYNC.DEFER_BLOCKING 0x0 ;  /* 0x0000000000007b1d */ /* 0x000fe20000010000 */
[----:B-1----:R-:W-:-:S13]  /*0970*/  ISETP.GE.AND P0, PT, R4, UR4, PT ;  /* 0x0000000404007c0c */ /* 0x002fda000bf06270 */
[----:B------:R-:W-:Y:S05]  /*0980*/  @P0 EXIT ;  /* 0x000000000000094d */ /* 0x000fea0003800000 */
[----:B------:R-:W1:Y:S08]  /*0990*/  LDC.64 R8, c[0x0][0x390] ;  /* 0x0000e400ff087b82 */ /* 0x000e700000000a00 */
[----:B------:R-:W2:Y:S08]  /*09a0*/  LDC.64 R2, c[0x0][0x380] ;  /* 0x0000e000ff027b82 */ /* 0x000eb00000000a00 */
[----:B------:R-:W3:Y:S01]  /*09b0*/  LDC.64 R6, c[0x0][0x388] ;  /* 0x0000e200ff067b82 */ /* 0x000ee20000000a00 */
[----:B-1----:R-:W4:Y:S01]  /*09c0*/  LDG.E R8, desc[UR10][R8.64] ;  /* 0x0000000a08087981 */ /* 0x002f22000c1e1900 */
[----:B--2---:R-:W-:-:S06]  /*09d0*/  IMAD.WIDE.U32 R2, R4, 0x4, R2 ;  /* 0x0000000404027825 */ /* 0x004fcc00078e0002 */
[----:B------:R-:W0:Y:S04]  /*09e0*/  LDG.E R2, desc[UR10][R2.64] ;  /* 0x0000000a02027981 */ /* 0x000e28000c1e1900 */
[----:B---3--:R-:W2:Y:S01]  /*09f0*/  LDG.E R7, desc[UR10][R6.64] ;  /* 0x0000000a06077981 */ /* 0x008ea2000c1e1900 */
[----:B------:R-:W1:Y:S01]  /*0a00*/  S2UR UR5, SR_CgaCtaId ;  /* 0x00000000000579c3 */ /* 0x000e620000008800 */
[----:B------:R-:W-:Y:S01]  /*0a10*/  UMOV UR4, 0x400 ;  /* 0x0000040000047882 */ /* 0x000fe20000000000 */
[----:B------:R-:W-:Y:S01]  /*0a20*/  BSSY.RECONVERGENT B0, `(.L_x_8) ;  /* 0x0000011000007945 */ /* 0x000fe20003800200 */
[----:B-1----:R-:W-:-:S09]  /*0a30*/  ULEA UR4, UR5, UR4, 0x18 ;  /* 0x0000000405047291 */ /* 0x002fd2000f8ec0ff */
[----:B------:R-:W4:Y:S02]  /*0a40*/  LDS R5, [UR4] ;  /* 0x00000004ff057984 */ /* 0x000f240008000800 */
[----:B----4-:R-:W-:-:S04]  /*0a50*/  FADD R5, R8, R5 ;  /* 0x0000000508057221 */ /* 0x010fc80000000000 */
[----:B------:R-:W1:Y:S01]  /*0a60*/  MUFU.RCP R10, R5 ;  /* 0x00000005000a7308 */ /* 0x000e620000001000 */
[----:B0-----:R-:W-:-:S05]  /*0a70*/  I2FP.F32.S32 R0, R2 ;  /* 0x0000000200007245 */ /* 0x001fca0000201400 */
[----:B--2---:R-:W-:Y:S01]  /*0a80*/  FMUL R0, R0, R7 ;  /* 0x0000000700007220 */ /* 0x004fe20000400000 */
[----:B-1----:R-:W-:-:S03]  /*0a90*/  FFMA R9, -R5, R10, 1 ;  /* 0x3f80000005097423 */ /* 0x002fc6000000010a */
[----:B------:R-:W0:Y:S01]  /*0aa0*/  FCHK P0, R0, R5 ;  /* 0x0000000500007302 */ /* 0x000e220000000000 */
[----:B------:R-:W-:-:S04]  /*0ab0*/  FFMA R9, R10, R9, R10 ;  /* 0x000000090a097223 */ /* 0x000fc8000000000a */
[----:B------:R-:W-:-:S04]  /*0ac0*/  FFMA R2, R0, R9, RZ ;  /* 0x0000000900027223 */ /* 0x000fc800000000ff */
[----:B------:R-:W-:-:S04]  /*0ad0*/  FFMA R3, -R5, R2, R0 ;  /* 0x0000000205037223 */ /* 0x000fc80000000100 */
[----:B------:R-:W-:Y:S01]  /*0ae0*/  FFMA R9, R9, R3, R2 ;  /* 0x0000000309097223 */ /* 0x000fe20000000002 */
[----:B0-----:R-:W-:Y:S06]  /*0af0*/  @!P0 BRA `(.L_x_9) ;  /* 0x00000000000c8947 */ /* 0x001fec0003800000 */
[----:B------:R-:W-:-:S07]  /*0b00*/  MOV R2, 0xb20 ;  /* 0x00000b2000027802 */ /* 0x000fce0000000f00 */
[----:B------:R-:W-:Y:S05]  /*0b10*/  CALL.REL.NOINC `($__internal_0_$__cuda_sm3x_div_rn_noftz_f32_slowpath) ;  /* 0x0000000000187944 */ /* 0x000fea0003c00000 */
[----:B------:R-:W-:-:S07]  /*0b20*/  IMAD.MOV.U32 R9, RZ, RZ, R0 ;  /* 0x000000ffff097224 */ /* 0x000fce00078e0000 */
.L_x_9:
[----:B------:R-:W-:Y:S05]  /*0b30*/  BSYNC.RECONVERGENT B0 ;  /* 0x0000000000007941 */ /* 0x000fea0003800200 */
.L_x_8:
[----:B------:R-:W0:Y:S02]  /*0b40*/  LDC.64 R2, c[0x0][0x398] ;  /* 0x0000e600ff027b82 */ /* 0x000e240000000a00 */
[----:B0-----:R-:W-:-:S05]  /*0b50*/  IMAD.WIDE.U32 R4, R4, 0x4, R2 ;  /* 0x0000000404047825 */ /* 0x001fca00078e0002 */
[----:B------:R-:W-:Y:S01]  /*0b60*/  STG.E desc[UR10][R4.64], R9 ;  /* 0x0000000904007986 */ /* 0x000fe2000c10190a */
[----:B------:R-:W-:Y:S05]  /*0b70*/  EXIT ;  /* 0x000000000000794d */ /* 0x000fea0003800000 */
        .weak           $__internal_0_$__cuda_sm3x_div_rn_noftz_f32_slowpath
        .type           $__internal_0_$__cuda_sm3x_div_rn_noftz_f32_slowpath,@function
        .size           $__internal_0_$__cuda_sm3x_div_rn_noftz_f32_slowpath,(.L_x_44 - $__internal_0_$__cuda_sm3x_div_rn_noftz_f32_slowpath)
$__internal_0_$__cuda_sm3x_div_rn_noftz_f32_slowpath:
[----:B------:R-:W-:Y:S01]  /*0b80*/  SHF.R.U32.HI R6, RZ, 0x17, R5 ;  /* 0x00000017ff067819 */ /* 0x000fe20000011605 */
[----:B------:R-:W-:Y:S01]  /*0b90*/  BSSY.RECONVERGENT B1, `(.L_x_10) ;  /* 0x0000064000017945 */ /* 0x000fe20003800200 */
[--C-:B------:R-:W-:Y:S01]  /*0ba0*/  SHF.R.U32.HI R3, RZ, 0x17, R0.reuse ;  /* 0x00000017ff037819 */ /* 0x100fe20000011600 */
[----:B------:R-:W-:Y:S01]  /*0bb0*/  IMAD.MOV.U32 R8, RZ, RZ, R0 ;  /* 0x000000ffff087224 */ /* 0x000fe200078e0000 */
[----:B------:R-:W-:Y:S02]  /*0bc0*/  LOP3.LUT R7, R6, 0xff, RZ, 0xc0, !PT ;  /* 0x000000ff06077812 */ /* 0x000fe400078ec0ff */
[----:B------:R-:W-:-:S03]  /*0bd0*/  LOP3.LUT R6, R3, 0xff, RZ, 0xc0, !PT ;  /* 0x000000ff03067812 */ /* 0x000fc600078ec0ff */
[----:B------:R-:W-:Y:S01]  /*0be0*/  VIADD R11, R7, 0xffffffff ;  /* 0xffffffff070b7836 */ /* 0x000fe20000000000 */
[----:B------:R-:W-:-:S04]  /*0bf0*/  IADD3 R10, PT, PT, R6, -0x1, RZ ;  /* 0xffffffff060a7810 */ /* 0x000fc80007ffe0ff */
[----:B------:R-:W-:-:S04]  /*0c00*/  ISETP.GT.U32.AND P0, PT, R11, 0xfd, PT ;  /* 0x000000fd0b00780c */ /* 0x000fc80003f04070 */
[----:B------:R-:W-:-:S13]  /*0c10*/  ISETP.GT.U32.OR P0, PT, R10, 0xfd, P0 ;  /* 0x000000fd0a00780c */ /* 0x000fda0000704470 */
[----:B------:R-:W-:Y:S01]  /*0c20*/  @!P0 IMAD.MOV.U32 R9, RZ, RZ, RZ ;  /* 0x000000ffff098224 */ /* 0x000fe200078e00ff */
[----:B------:R-:W-:Y:S06]  /*0c30*/  @!P0 BRA `(.L_x_11) ;  /* 0x0000000000608947 */ /* 0x000fec0003800000 */
[----:B------:R-:W-:Y:S01]  /*0c40*/  FSETP.GTU.FTZ.AND P0, PT, |R0|, +INF , PT ;  /* 0x7f8000000000780b */ /* 0x000fe20003f1c200 */
[----:B------:R-:W-:Y:S01]  /*0c50*/  IMAD.MOV.U32 R3, RZ, RZ, R5 ;  /* 0x000000ffff037224 */ /* 0x000fe200078e0005 */
[----:B------:R-:W-:-:S04]  /*0c60*/  FSETP.GTU.FTZ.AND P1, PT, |R5|, +INF , PT ;  /* 0x7f8000000500780b */ /* 0x000fc80003f3c200 */
[----:B------:R-:W-:-:S13]  /*0c70*/  PLOP3.LUT P0, PT, P0, P1, PT, 0xf8, 0x8f ;  /* 0x00000000008f781c */ /* 0x000fda0000703f70 */
[----:B------:R-:W-:Y:S05]  /*0c80*/  @P0 BRA `(.L_x_12) ;  /* 0x00000004004c0947 */ /* 0x000fea0003800000 */
[----:B------:R-:W-:-:S13]  /*0c90*/  LOP3.LUT P0, RZ, R5, 0x7fffffff, R8, 0xc8, !PT ;  /* 0x7fffffff05ff7812 */ /* 0x000fda000780c808 */
[----:B------:R-:W-:Y:S05]  /*0ca0*/  @!P0 BRA `(.L_x_13) ;  /* 0x00000004003c8947 */ /* 0x000fea0003800000 */
[C---:B------:R-:W-:Y:S02]  /*0cb0*/  FSETP.NEU.FTZ.AND P2, PT, |R0|.reuse, +INF , PT ;  /* 0x7f8000000000780b */ /* 0x040fe40003f5d200 */
[----:B------:R-:W-:Y:S02]  /*0cc0*/  FSETP.NEU.FTZ.AND P1, PT, |R3|, +INF , PT ;  /* 0x7f8000000300780b */ /* 0x000fe40003f3d200 */
[----:B------:R-:W-:-:S11]  /*0cd0*/  FSETP.NEU.FTZ.AND P0, PT, |R0|, +INF , PT ;  /* 0x7f8000000000780b */ /* 0x000fd60003f1d200 */
[----:B------:R-:W-:Y:S05]  /*0ce0*/  @!P1 BRA !P2, `(.L_x_13) ;  /* 0x00000004002c9947 */ /* 0x000fea0005000000 */
[----:B------:R-:W-:-:S04]  /*0cf0*/  LOP3.LUT P2, RZ, R8, 0x7fffffff, RZ, 0xc0, !PT ;  /* 0x7fffffff08ff7812 */ /* 0x000fc8000784c0ff */
[----:B------:R-:W-:-:S13]  /*0d00*/  PLOP3.LUT P1, PT, P1, P2, PT, 0x2f, 0xf2 ;  /* 0x0000000000f2781c */ /* 0x000fda0000f24577 */
[----:B------:R-:W-:Y:S05]  /*0d10*/  @P1 BRA `(.L_x_14) ;  /* 0x0000000400181947 */ /* 0x000fea0003800000 */
[----:B------:R-:W-:-:S04]  /*0d20*/  LOP3.LUT P1, RZ, R5, 0x7fffffff, RZ, 0xc0, !PT ;  /* 0x7fffffff05ff7812 */ /* 0x000fc8000782c0ff */
[----:B------:R-:W-:-:S13]  /*0d30*/  PLOP3.LUT P0, PT, P0, P1, PT, 0x2f, 0xf2 ;  /* 0x0000000000f2781c */ /* 0x000fda0000702577 */
[----:B------:R-:W-:Y:S05]  /*0d40*/  @P0 BRA `(.L_x_15) ;  /* 0x0000000400000947 */ /* 0x000fea0003800000 */
[----:B------:R-:W-:Y:S02]  /*0d50*/  ISETP.GE.AND P0, PT, R10, RZ, PT ;  /* 0x000000ff0a00720c */ /* 0x000fe40003f06270 */
[----:B------:R-:W-:-:S11]  /*0d60*/  ISETP.GE.AND P1, PT, R11, RZ, PT ;  /* 0x000000ff0b00720c */ /* 0x000fd60003f26270 */
[----:B------:R-:W-:Y:S02]  /*0d70*/  @P0 IMAD.MOV.U32 R9, RZ, RZ, RZ ;  /* 0x000000ffff090224 */ /* 0x000fe400078e00ff */
[----:B------:R-:W-:Y:S01]  /*0d80*/  @!P0 FFMA R8, R0, 1.84467440737095516160e+19, RZ ;  /* 0x5f80000000088823 */ /* 0x000fe200000000ff */
[----:B------:R-:W-:Y:S02]  /*0d90*/  @!P0 IMAD.MOV.U32 R9, RZ, RZ, -0x40 ;  /* 0xffffffc0ff098424 */ /* 0x000fe400078e00ff */
[----:B------:R-:W-:-:S03]  /*0da0*/  @!P1 FFMA R5, R3, 1.84467440737095516160e+19, RZ ;  /* 0x5f80000003059823 */ /* 0x000fc600000000ff */
[----:B------:R-:W-:-:S07]  /*0db0*/  @!P1 IADD3 R9, PT, PT, R9, 0x40, RZ ;  /* 0x0000004009099810 */ /* 0x000fce0007ffe0ff */
.L_x_11:
[----:B------:R-:W-:Y:S01]  /*0dc0*/  LEA R0, R7, 0xc0800000, 0x17 ;  /* 0xc080000007007811 */ /* 0x000fe200078eb8ff */
[----:B------:R-:W-:Y:S01]  /*0dd0*/  VIADD R6, R6, 0xffffff81 ;  /* 0xffffff8106067836 */ /* 0x000fe20000000000 */
[----:B------:R-:W-:Y:S03]  /*0de0*/  BSSY.RECONVERGENT B2, `(.L_x_16) ;  /* 0x0000035000027945 */ /* 0x000fe60003800200 */
[----:B------:R-:W-:Y:S02]  /*0df0*/  IMAD.IADD R5, R5, 0x1, -R0 ;  /* 0x0000000105057824 */ /* 0x000fe400078e0a00 */
[C---:B------:R-:W-:Y:S01]  /*0e00*/  IMAD R0, R6.reuse, -0x800000, R8 ;  /* 0xff80000006007824 */ /* 0x040fe200078e0208 */
[----:B------:R-:W-:Y:S01]  /*0e10*/  IADD3 R6, PT, PT, R6, 0x7f, -R7 ;  /* 0x0000007f06067810 */ /* 0x000fe20007ffe807 */
[----:B------:R-:W0:Y:S01]  /*0e20*/  MUFU.RCP R3, R5 ;  /* 0x0000000500037308 */ /* 0x000e220000001000 */
[----:B------:R-:W-:-:S03]  /*0e30*/  FADD.FTZ R11, -R5, -RZ ;  /* 0x800000ff050b7221 */ /* 0x000fc60000010100 */
[----:B------:R-:W-:Y:S02]  /*0e40*/  IMAD.IADD R6, R6, 0x1, R9 ;  /* 0x0000000106067824 */ /* 0x000fe400078e0209 */
[----:B0-----:R-:W-:-:S04]  /*0e50*/  FFMA R10, R3, R11, 1 ;  /* 0x3f800000030a7423 */ /* 0x001fc8000000000b */
[----:B------:R-:W-:-:S04]  /*0e60*/  FFMA R10, R3, R10, R3 ;  /* 0x0000000a030a7223 */ /* 0x000fc80000000003 */
[----:B------:R-:W-:-:S04]  /*0e70*/  FFMA R3, R0, R10, RZ ;  /* 0x0000000a00037223 */ /* 0x000fc800000000ff */
[----:B------:R-:W-:-:S04]  /*0e80*/  FFMA R8, R11, R3, R0 ;  /* 0x000000030b087223 */ /* 0x000fc80000000000 */
[----:B------:R-:W-:-:S04]  /*0e90*/  FFMA R13, R10, R8, R3 ;  /* 0x000000080a0d7223 */ /* 0x000fc80000000003 */
[----:B------:R-:W-:-:S04]  /*0ea0*/  FFMA R8, R11, R13, R0 ;  /* 0x0000000d0b087223 */ /* 0x000fc80000000000 */
[----:B------:R-:W-:-:S05]  /*0eb0*/  FFMA R0, R10, R8, R13 ;  /* 0x000000080a007223 */ /* 0x000fca000000000d */
[----:B------:R-:W-:-:S04]  /*0ec0*/  SHF.R.U32.HI R3, RZ, 0x17, R0 ;  /* 0x00000017ff037819 */ /* 0x000fc80000011600 */
[----:B------:R-:W-:-:S05]  /*0ed0*/  LOP3.LUT R3, R3, 0xff, RZ, 0xc0, !PT ;  /* 0x000000ff03037812 */ /* 0x000fca00078ec0ff */
[----:B------:R-:W-:-:S04]  /*0ee0*/  IMAD.IADD R7, R3, 0x1, R6 ;  /* 0x0000000103077824 */ /* 0x000fc800078e0206 */
[----:B------:R-:W-:-:S05]  /*0ef0*/  VIADD R3, R7, 0xffffffff ;  /* 0xffffffff07037836 */ /* 0x000fca0000000000 */
[----:B------:R-:W-:-:S13]  /*0f00*/  ISETP.GE.U32.AND P0, PT, R3, 0xfe, PT ;  /* 0x000000fe0300780c */ /* 0x000fda0003f06070 */
[----:B------:R-:W-:Y:S05]  /*0f10*/  @!P0 BRA `(.L_x_17) ;  /* 0x0000000000808947 */ /* 0x000fea0003800000 */
[----:B------:R-:W-:-:S13]  /*0f20*/  ISETP.GT.AND P0, PT, R7, 0xfe, PT ;  /* 0x000000fe0700780c */ /* 0x000fda0003f04270 */
[----:B------:R-:W-:Y:S05]  /*0f30*/  @P0 BRA `(.L_x_18) ;  /* 0x00000000006c0947 */ /* 0x000fea0003800000 */
[----:B------:R-:W-:-:S13]  /*0f40*/  ISETP.GE.AND P0, PT, R7, 0x1, PT ;  /* 0x000000010700780c */ /* 0x000fda0003f06270 */
[----:B------:R-:W-:Y:S05]  /*0f50*/  @P0 BRA `(.L_x_19) ;  /* 0x0000000000740947 */ /* 0x000fea0003800000 */
[----:B------:R-:W-:Y:S02]  /*0f60*/  ISETP.GE.AND P0, PT, R7, -0x18, PT ;  /* 0xffffffe80700780c */ /* 0x000fe40003f06270 */
[----:B------:R-:W-:-:S11]  /*0f70*/  LOP3.LUT R0, R0, 0x80000000, RZ, 0xc0, !PT ;  /* 0x8000000000007812 */ /* 0x000fd600078ec0ff */
[----:B------:R-:W-:Y:S05]  /*0f80*/  @!P0 BRA `(.L_x_19) ;  /* 0x0000000000688947 */ /* 0x000fea0003800000 */
[CCC-:B------:R-:W-:Y:S01]  /*0f90*/  FFMA.RZ R3, R10.reuse, R8.reuse, R13.reuse ;  /* 0x000000080a037223 */ /* 0x1c0fe2000000c00d */
[CCC-:B------:R-:W-:Y:S01]  /*0fa0*/  FFMA.RM R6, R10.reuse, R8.reuse, R13.reuse ;  /* 0x000000080a067223 */ /* 0x1c0fe2000000400d */
[C---:B------:R-:W-:Y:S02]  /*0fb0*/  ISETP.NE.AND P2, PT, R7.reuse, RZ, PT ;  /* 0x000000ff0700720c */ /* 0x040fe40003f45270 */
[----:B------:R-:W-:Y:S02]  /*0fc0*/  ISETP.NE.AND P1, PT, R7, RZ, PT ;  /* 0x000000ff0700720c */ /* 0x000fe40003f25270 */
[----:B------:R-:W-:Y:S01]  /*0fd0*/  LOP3.LUT R5, R3, 0x7fffff, RZ, 0xc0, !PT ;  /* 0x007fffff03057812 */ /* 0x000fe200078ec0ff */
[----:B------:R-:W-:Y:S01]  /*0fe0*/  FFMA.RP R3, R10, R8, R13 ;  /* 0x000000080a037223 */ /* 0x000fe2000000800d */
[----:B------:R-:W-:Y:S01]  /*0ff0*/  IADD3 R8, PT, PT, R7, 0x20, RZ ;  /* 0x0000002007087810 */ /* 0x000fe20007ffe0ff */
[----:B------:R-:W-:Y:S01]  /*1000*/  IMAD.MOV R7, RZ, RZ, -R7 ;  /* 0x000000ffff077224 */ /* 0x000fe200078e0a07 */
[----:B------:R-:W-:-:S02]  /*1010*/  LOP3.LUT R5, R5, 0x800000, RZ, 0xfc, !PT ;  /* 0x0080000005057812 */ /* 0x000fc400078efcff */
[----:B------:R-:W-:Y:S02]  /*1020*/  FSETP.NEU.FTZ.AND P0, PT, R3, R6, PT ;  /* 0x000000060300720b */ /* 0x000fe40003f1d000 */
[----:B------:R-:W-:Y:S02]  /*1030*/  SHF.L.U32 R8, R5, R8, RZ ;  /* 0x0000000805087219 */ /* 0x000fe400000006ff */
[----:B------:R-:W-:Y:S02]  /*1040*/  SEL R6, R7, RZ, P2 ;  /* 0x000000ff07067207 */ /* 0x000fe40001000000 */
[----:B------:R-:W-:Y:S02]  /*1050*/  ISETP.NE.AND P1, PT, R8, RZ, P1 ;  /* 0x000000ff0800720c */ /* 0x000fe40000f25270 */
[----:B------:R-:W-:Y:S02]  /*1060*/  SHF.R.U32.HI R6, RZ, R6, R5 ;  /* 0x00000006ff067219 */ /* 0x000fe40000011605 */
[----:B------:R-:W-:-:S02]  /*1070*/  PLOP3.LUT P0, PT, P0, P1, PT, 0xf8, 0x8f ;  /* 0x00000000008f781c */ /* 0x000fc40000703f70 */
[----:B------:R-:W-:Y:S02]  /*1080*/  SHF.R.U32.HI R8, RZ, 0x1, R6 ;  /* 0x00000001ff087819 */ /* 0x000fe40000011606 */
[----:B------:R-:W-:-:S04]  /*1090*/  SEL R3, RZ, 0x1, !P0 ;  /* 0x00000001ff037807 */ /* 0x000fc80004000000 */
[----:B------:R-:W-:-:S04]  /*10a0*/  LOP3.LUT R3, R3, 0x1, R8, 0xf8, !PT ;  /* 0x0000000103037812 */ /* 0x000fc800078ef808 */
[----:B------:R-:W-:-:S05]  /*10b0*/  LOP3.LUT R3, R3, R6, RZ, 0xc0, !PT ;  /* 0x0000000603037212 */ /* 0x000fca00078ec0ff */
[----:B------:R-:W-:-:S05]  /*10c0*/  IMAD.IADD R3, R8, 0x1, R3 ;  /* 0x0000000108037824 */ /* 0x000fca00078e0203 */
[----:B------:R-:W-:Y:S01]  /*10d0*/  LOP3.LUT R0, R3, R0, RZ, 0xfc, !PT ;  /* 0x0000000003007212 */ /* 0x000fe200078efcff */
[----:B------:R-:W-:Y:S06]  /*10e0*/  BRA `(.L_x_19) ;  /* 0x0000000000107947 */ /* 0x000fec0003800000 */
.L_x_18:
[----:B------:R-:W-:-:S04]  /*10f0*/  LOP3.LUT R0, R0, 0x80000000, RZ, 0xc0, !PT ;  /* 0x8000000000007812 */ /* 0x000fc800078ec0ff */
[----:B------:R-:W-:Y:S01]  /*1100*/  LOP3.LUT R0, R0, 0x7f800000, RZ, 0xfc, !PT ;  /* 0x7f80000000007812 */ /* 0x000fe200078efcff */
[----:B------:R-:W-:Y:S06]  /*1110*/  BRA `(.L_x_19) ;  /* 0x0000000000047947 */ /* 0x000fec0003800000 */
.L_x_17:
[----:B------:R-:W-:-:S07]  /*1120*/  IMAD R0, R6, 0x800000, R0 ;  /* 0x0080000006007824 */ /* 0x000fce00078e0200 */
.L_x_19:
[----:B------:R-:W-:Y:S05]  /*1130*/  BSYNC.RECONVERGENT B2 ;  /* 0x0000000000027941 */ /* 0x000fea0003800200 */
.L_x_16:
[----:B------:R-:W-:Y:S05]  /*1140*/  BRA `(.L_x_20) ;  /* 0x0000000000207947 */ /* 0x000fea0003800000 */
.L_x_15:
[----:B------:R-:W-:-:S04]  /*1150*/  LOP3.LUT R0, R5, 0x80000000, R8, 0x48, !PT ;  /* 0x8000000005007812 */ /* 0x000fc800078e4808 */
[----:B------:R-:W-:Y:S01]  /*1160*/  LOP3.LUT R0, R0, 0x7f800000, RZ, 0xfc, !PT ;  /* 0x7f80000000007812 */ /* 0x000fe200078efcff */
[----:B------:R-:W-:Y:S06]  /*1170*/  BRA `(.L_x_20) ;  /* 0x0000000000147947 */ /* 0x000fec0003800000 */
.L_x_14:
[----:B------:R-:W-:Y:S01]  /*1180*/  LOP3.LUT R0, R5, 0x80000000, R8, 0x48, !PT ;  /* 0x8000000005007812 */ /* 0x000fe200078e4808 */
[----:B------:R-:W-:Y:S06]  /*1190*/  BRA `(.L_x_20) ;  /* 0x00000000000c7947 */ /* 0x000fec0003800000 */
.L_x_13:
[----:B------:R-:W0:Y:S01]  /*11a0*/  MUFU.RSQ R0, -QNAN ;  /* 0xffc0000000007908 */ /* 0x000e220000001400 */
[----:B------:R-:W-:Y:S05]  /*11b0*/  BRA `(.L_x_20) ;  /* 0x0000000000047947 */ /* 0x000fea0003800000 */
.L_x_12:
[----:B------:R-:W-:-:S07]  /*11c0*/  FADD.FTZ R0, R0, R3 ;  /* 0x0000000300007221 */ /* 0x000fce0000010000 */
.L_x_20:
[----:B------:R-:W-:Y:S05]  /*11d0*/  BSYNC.RECONVERGENT B1 ;  /* 0x0000000000017941 */ /* 0x000fea0003800200 */
.L_x_10:
[----:B------:R-:W-:-:S04]  /*11e0*/  IMAD.MOV.U32 R3, RZ, RZ, 0x0 ;  /* 0x00000000ff037424 */ /* 0x000fc800078e00ff */
[----:B0-----:R-:W-:Y:S05]  /*11f0*/  RET.REL.NODEC R2 `(_Z32kernelComputePseudoInverseReg1xNPKiPKfS2_Pfi) ;  /* 0xffffffec02807950 */ /* 0x001fea0003c3ffff */
.L_x_21:
[----:B------:R-:W-:-:S00]  /*1200*/  BRA `(.L_x_21) ;  /* 0xfffffffc00fc7947 */ /* 0x000fc0000383ffff */
[----:B------:R-:W-:-:S00]  /*1210*/  NOP ;  /* 0x0000000000007918 */ /* 0x000fc00000000000 */
        /* <DEDUP_REMOVED lines=14> */
.L_x_44:


//--------------------- .text._Z29kernelComputePseudoInverse1xNPKiPKfPfi --------------------------
	.section	.text._Z29kernelComputePseudoInverse1xNPKiPKfPfi,"ax",@progbits
	.align	128
        .global         _Z29kernelComputePseudoInverse1xNPKiPKfPfi
        .type           _Z29kernelComputePseudoInverse1xNPKiPKfPfi,@function
        .size           _Z29kernelComputePseudoInverse1xNPKiPKfPfi,(.L_x_45 - _Z29kernelComputePseudoInverse1xNPKiPKfPfi)
        .other          _Z29kernelComputePseudoInverse1xNPKiPKfPfi,@"STO_CUDA_ENTRY STV_DEFAULT"
_Z29kernelComputePseudoInverse1xNPKiPKfPfi:
.text._Z29kernelComputePseudoInverse1xNPKiPKfPfi:
        /* <DEDUP_REMOVED lines=25> */
.L_x_26:
        /* <DEDUP_REMOVED lines=53> */
.L_x_25:
        /* <DEDUP_REMOVED lines=15> */
[----:B------:R-:W-:Y:S01]  /*05d0*/  VIADD R5, R5, 0x8 ;  /* 0x0000000805057836 */ /* 0x000fe20000000000 */
[----:B--2---:R-:W-:-:S02]  /*05e0*/  I2FP.F32.S32 R7, R6 ;  /* 0x0000000600077245 */ /* 0x004fc40000201400 */
        /* <DEDUP_REMOVED lines=15> */
.L_x_27:
        /* <DEDUP_REMOVED lines=20> */
.L_x_28:
[----:B------:R-:W-:Y:S05]  /*0820*/  BRA.U !UP1, `(.L_x_24) ;  /* 0x0000000109347547 */ /* 0x000fea000b800000 */
[----:B------:R-:W0:Y:S01]  /*0830*/  LDC.64 R2, c[0x0][0x380] ;  /* 0x0000e000ff027b82 */ /* 0x000e220000000a00 */
[----:B------:R-:W-:Y:S01]  /*0840*/  UIADD3 UR4, UPT, UPT, -UR4, URZ, URZ ;  /* 0x000000ff04047290 */ /* 0x000fe2000fffe1ff */
[----:B0-----:R-:W-:-:S03]  /*0850*/  IMAD.WIDE.U32 R2, R5, 0x4, R2 ;  /* 0x0000000405027825 */ /* 0x001fc600078e0002 */
[----:B------:R-:W-:-:S08]  /*0860*/  MOV R6, R2 ;  /* 0x0000000200067202 */ /* 0x000fd00000000f00 */
.L_x_29:
        /* <DEDUP_REMOVED lines=9> */
.L_x_24:
[----:B------:R-:W0:Y:S01]  /*0900*/  S2UR UR5, SR_CgaCtaId ;  /* 0x00000000000579c3 */ /* 0x000e220000008800 */
[----:B------:R-:W-:Y:S02]  /*0910*/  UMOV UR4, 0x400 ;  /* 0x0000040000047882 */ /* 0x000fe40000000000 */
[----:B0-----:R-:W-:-:S09]  /*0920*/  ULEA UR4, UR5, UR4, 0x18 ;  /* 0x0000000405047291 */ /* 0x001fd2000f8ec0ff */
[----:B------:R0:W-:Y:S03]  /*0930*/  STS [UR4], R0 ;  /* 0x00000000ff007988 */ /* 0x0001e60008000804 */
.L_x_23:
[----:B------:R-:W-:Y:S05]  /*0940*/  BSYNC.RECONVERGENT B0 ;  /* 0x0000000000007941 */ /* 0x000fea0003800200 */
.L_x_22:
[----:B------:R-:W1:Y:S01]  /*0950*/  LDCU UR4, c[0x0][0x398] ;  /* 0x00007300ff0477ac */ /* 0x000e620008000800 */
[----:B------:R-:W-:Y:S01]  /*0960*/  BAR.SYNC.DEFER_BLOCKING 0x0 ;  /* 0x0000000000007b1d */ /* 0x000fe20000010000 */
[----:B-1----:R-:W-:-:S13]  /*0970*/  ISETP.GE.AND P0, PT, R4, UR4, PT ;  /* 0x0000000404007c0c */ /* 0x002fda000bf06270 */
[----:B------:R-:W-:Y:S05]  /*0980*/  @P0 EXIT ;  /* 0x000000000000094d */ /* 0x000fea0003800000 */
[----:B------:R-:W1:Y:S08]  /*0990*/  LDC.64 R2, c[0x0][0x380] ;  /* 0x0000e000ff027b82 */ /* 0x000e700000000a00 */
[----:B------:R-:W2:Y:S01]  /*09a0*/  LDC.64 R6, c[0x0][0x388] ;  /* 0x0000e200ff067b82 */ /* 0x000ea20000000a00 */
[----:B-1----:R-:W-:-:S06]  /*09b0*/  IMAD.WIDE.U32 R2, R4, 0x4, R2 ;  /* 0x0000000404027825 */ /* 0x002fcc00078e0002 */
[----:B------:R1:W0:Y:S04]  /*09c0*/  LDG.E R2, desc[UR10][R2.64] ;  /* 0x0000000a02027981 */ /* 0x000228000c1e1900 */
[----:B--2---:R-:W2:Y:S01]  /*09d0*/  LDG.E R7, desc[UR10][R6.64] ;  /* 0x0000000a06077981 */ /* 0x004ea2000c1e1900 */
[----:B------:R-:W3:Y:S01]  /*09e0*/  S2UR UR5, SR_CgaCtaId ;  /* 0x00000000000579c3 */ /* 0x000ee20000008800 */
[----:B------:R-:W-:Y:S01]  /*09f0*/  UMOV UR4, 0x400 ;  /* 0x0000040000047882 */ /* 0x000fe20000000000 */
[----:B------:R-:W-:Y:S01]  /*0a00*/  BSSY.RECONVERGENT B0, `(.L_x_30) ;  /* 0x0000010000007945 */ /* 0x000fe20003800200 */
[----:B---3--:R-:W-:-:S09]  /*0a10*/  ULEA UR4, UR5, UR4, 0x18 ;  /* 0x0000000405047291 */ /* 0x008fd2000f8ec0ff */
[----:B-1----:R-:W1:Y:S02]  /*0a20*/  LDS R3, [UR4] ;  /* 0x00000004ff037984 */ /* 0x002e640008000800 */
[----:B-1----:R-:W1:Y:S02]  /*0a30*/  MUFU.RCP R8, R3 ;  /* 0x0000000300087308 */ /* 0x002e640000001000 */
[----:B-1----:R-:W-:-:S04]  /*0a40*/  FFMA R5, -R3, R8, 1 ;  /* 0x3f80000003057423 */ /* 0x002fc80000000108 */
[----:B------:R-:W-:Y:S01]  /*0a50*/  FFMA R5, R8, R5, R8 ;  /* 0x0000000508057223 */ /* 0x000fe20000000008 */
[----:B0-----:R-:W-:-:S05]  /*0a60*/  I2FP.F32.S32 R0, R2 ;  /* 0x0000000200007245 */ /* 0x001fca0000201400 */
[----:B--2---:R-:W-:-:S04]  /*0a70*/  FMUL R0, R0, R7 ;  /* 0x0000000700007220 */ /* 0x004fc80000400000 */
[----:B------:R-:W0:Y:S01]  /*0a80*/  FCHK P0, R0, R3 ;  /* 0x0000000300007302 */ /* 0x000e220000000000 */
[----:B------:R-:W-:-:S04]  /*0a90*/  FFMA R2, R0, R5, RZ ;  /* 0x0000000500027223 */ /* 0x000fc800000000ff */
[----:B------:R-:W-:-:S04]  /*0aa0*/  FFMA R6, -R3, R2, R0 ;  /* 0x0000000203067223 */ /* 0x000fc80000000100 */
[----:B------:R-:W-:Y:S01]  /*0ab0*/  FFMA R7, R5, R6, R2 ;  /* 0x0000000605077223 */ /* 0x000fe20000000002 */
[----:B0-----:R-:W-:Y:S06]  /*0ac0*/  @!P0 BRA `(.L_x_31) ;  /* 0x00000000000c8947 */ /* 0x001fec0003800000 */
[----:B------:R-:W-:-:S07]  /*0ad0*/  MOV R2, 0xaf0 ;  /* 0x00000af000027802 */ /* 0x000fce0000000f00 */
[----:B------:R-:W-:Y:S05]  /*0ae0*/  CALL.REL.NOINC `($__internal_1_$__cuda_sm3x_div_rn_noftz_f32_slowpath) ;  /* 0x0000000000187944 */ /* 0x000fea0003c00000 */
[----:B------:R-:W-:-:S07]  /*0af0*/  IMAD.MOV.U32 R7, RZ, RZ, R0 ;  /* 0x000000ffff077224 */ /* 0x000fce00078e0000 */
.L_x_31:
[----:B------:R-:W-:Y:S05]  /*0b00*/  BSYNC.RECONVERGENT B0 ;  /* 0x0000000000007941 */ /* 0x000fea0003800200 */
.L_x_30:
[----:B------:R-:W0:Y:S02]  /*0b10*/  LDC.64 R2, c[0x0][0x390] ;  /* 0x0000e400ff027b82 */ /* 0x000e240000000a00 */
[----:B0-----:R-:W-:-:S05]  /*0b20*/  IMAD.WIDE.U32 R4, R4, 0x4, R2 ;  /* 0x0000000404047825 */ /* 0x001fca00078e0002 */
[----:B------:R-:W-:Y:S01]  /*0b30*/  STG.E desc[UR10][R4.64], R7 ;  /* 0x0000000704007986 */ /* 0x000fe2000c10190a */
[----:B------:R-:W-:Y:S05]  /*0b40*/  EXIT ;  /* 0x000000000000794d */ /* 0x000fea0003800000 */
        .weak           $__internal_1_$__cuda_sm3x_div_rn_noftz_f32_slowpath
        .type           $__internal_1_$__cuda_sm3x_div_rn_noftz_f32_slowpath,@function
        .size           $__internal_1_$__cuda_sm3x_div_rn_noftz_f32_slowpath,(.L_x_45 - $__internal_1_$__cuda_sm3x_div_rn_noftz_f32_slowpath)
$__internal_1_$__cuda_sm3x_div_rn_noftz_f32_slowpath:
[--C-:B------:R-:W-:Y:S01]  /*0b50*/  SHF.R.U32.HI R6, RZ, 0x17, R3.reuse ;  /* 0x00000017ff067819 */ /* 0x100fe20000011603 */
[----:B------:R-:W-:Y:S01]  /*0b60*/  BSSY.RECONVERGENT B1, `(.L_x_32) ;  /* 0x0000064000017945 */ /* 0x000fe20003800200 */
[--C-:B------:R-:W-:Y:S01]  /*0b70*/  SHF.R.U32.HI R5, RZ, 0x17, R0.reuse ;  /* 0x00000017ff057819 */ /* 0x100fe20000011600 */
[----:B------:R-:W-:Y:S01]  /*0b80*/  IMAD.MOV.U32 R7, RZ, RZ, R0 ;  /* 0x000000ffff077224 */ /* 0x000fe200078e0000 */
[----:B------:R-:W-:Y:S01]  /*0b90*/  LOP3.LUT R6, R6, 0xff, RZ, 0xc0, !PT ;  /* 0x000000ff06067812 */ /* 0x000fe200078ec0ff */
[----:B------:R-:W-:Y:S01]  /*0ba0*/  IMAD.MOV.U32 R8, RZ, RZ, R3 ;  /* 0x000000ffff087224 */ /* 0x000fe200078e0003 */
[----:B------:R-:W-:-:S03]  /*0bb0*/  LOP3.LUT R5, R5, 0xff, RZ, 0xc0, !PT ;  /* 0x000000ff05057812 */ /* 0x000fc600078ec0ff */
[----:B------:R-:W-:Y:S02]  /*0bc0*/  VIADD R11, R6, 0xffffffff ;  /* 0xffffffff060b7836 */ /* 0x000fe40000000000 */
[----:B------:R-:W-:-:S03]  /*0bd0*/  VIADD R10, R5, 0xffffffff ;  /* 0xffffffff050a7836 */ /* 0x000fc60000000000 */
[----:B------:R-:W-:-:S04]  /*0be0*/  ISETP.GT.U32.AND P0, PT, R11, 0xfd, PT ;  /* 0x000000fd0b00780c */ /* 0x000fc80003f04070 */
[----:B------:R-:W-:-:S13]  /*0bf0*/  ISETP.GT.U32.OR P0, PT, R10, 0xfd, P0 ;  /* 0x000000fd0a00780c */ /* 0x000fda0000704470 */
[----:B------:R-:W-:Y:S01]  /*0c00*/  @!P0 MOV R9, RZ ;  /* 0x000000ff00098202 */ /* 0x000fe20000000f00 */
[----:B------:R-:W-:Y:S06]  /*0c10*/  @!P0 BRA `(.L_x_33) ;  /* 0x00000000005c8947 */ /* 0x000fec0003800000 */
[----:B------:R-:W-:Y:S02]  /*0c20*/  FSETP.GTU.FTZ.AND P0, PT, |R0|, +INF , PT ;  /* 0x7f8000000000780b */ /* 0x000fe40003f1c200 */
        /* <DEDUP_REMOVED lines=20> */
[----:B------:R-:W-:Y:S02]  /*0d70*/  @!P1 FFMA R8, R3, 1.84467440737095516160e+19, RZ ;  /* 0x5f80000003089823 */ /* 0x000fe400000000ff */
[----:B------:R-:W-:-:S07]  /*0d80*/  @!P1 VIADD R9, R9, 0x40 ;  /* 0x0000004009099836 */ /* 0x000fce0000000000 */
.L_x_33:
[----:B------:R-:W-:Y:S01]  /*0d90*/  LEA R3, R6, 0xc0800000, 0x17 ;  /* 0xc080000006037811 */ /* 0x000fe200078eb8ff */
[----:B------:R-:W-:Y:S01]  /*0da0*/  VIADD R5, R5, 0xffffff81 ;  /* 0xffffff8105057836 */ /* 0x000fe20000000000 */
[----:B------:R-:W-:Y:S03]  /*0db0*/  BSSY.RECONVERGENT B2, `(.L_x_38) ;  /* 0x0000035000027945 */ /* 0x000fe60003800200 */
[----:B------:R-:W-:Y:S01]  /*0dc0*/  IMAD.IADD R3, R8, 0x1, -R3 ;  /* 0x0000000108037824 */ /* 0x000fe200078e0a03 */
[C---:B------:R-:W-:Y:S01]  /*0dd0*/  IADD3 R6, PT, PT, R5.reuse, 0x7f, -R6 ;  /* 0x0000007f05067810 */ /* 0x040fe20007ffe806 */
[----:B------:R-:W-:Y:S02]  /*0de0*/  IMAD R0, R5, -0x800000, R7 ;  /* 0xff80000005007824 */ /* 0x000fe400078e0207 */
[----:B------:R-:W0:Y:S01]  /*0df0*/  MUFU.RCP R8, R3 ;  /* 0x0000000300087308 */ /* 0x000e220000001000 */
[----:B------:R-:W-:Y:S01]  /*0e00*/  FADD.FTZ R11, -R3, -RZ ;  /* 0x800000ff030b7221 */ /* 0x000fe20000010100 */
[----:B------:R-:W-:-:S03]  /*0e10*/  IMAD.IADD R6, R6, 0x1, R9 ;  /* 0x0000000106067824 */ /* 0x000fc600078e0209 */
        /* <DEDUP_REMOVED lines=9> */
[----:B------:R-:W-:-:S05]  /*0eb0*/  IMAD.IADD R9, R3, 0x1, R6 ;  /* 0x0000000103097824 */ /* 0x000fca00078e0206 */
[----:B------:R-:W-:-:S04]  /*0ec0*/  IADD3 R3, PT, PT, R9, -0x1, RZ ;  /* 0xffffffff09037810 */ /* 0x000fc80007ffe0ff */
        /* <DEDUP_REMOVED lines=15> */
[----:B------:R-:W-:Y:S02]  /*0fc0*/  VIADD R8, R9, 0x20 ;  /* 0x0000002009087836 */ /* 0x000fe40000000000 */
[----:B------:R-:W-:Y:S01]  /*0fd0*/  LOP3.LUT R5, R5, 0x800000, RZ, 0xfc, !PT ;  /* 0x0080000005057812 */ /* 0x000fe200078efcff */
[----:B------:R-:W-:Y:S01]  /*0fe0*/  IMAD.MOV R7, RZ, RZ, -R9 ;  /* 0x000000ffff077224 */ /* 0x000fe200078e0a09 */
[----:B------:R-:W-:-:S02]  /*0ff0*/  FSETP.NEU.FTZ.AND P0, PT, R3, R6, PT ;  /* 0x000000060300720b */ /* 0x000fc40003f1d000 */
[----:B------:R-:W-:Y:S02]  /*1000*/  SHF.L.U32 R8, R5, R8, RZ ;  /* 0x0000000805087219 */ /* 0x000fe400000006ff */
[----:B------:R-:W-:Y:S02]  /*1010*/  SEL R6, R7, RZ, P2 ;  /* 0x000000ff07067207 */ /* 0x000fe40001000000 */
[----:B------:R-:W-:Y:S02]  /*1020*/  ISETP.NE.AND P1, PT, R8, RZ, P1 ;  /* 0x000000ff0800720c */ /* 0x000fe40000f25270 */
[----:B------:R-:W-:Y:S02]  /*1030*/  SHF.R.U32.HI R6, RZ, R6, R5 ;  /* 0x00000006ff067219 */ /* 0x000fe40000011605 */
[----:B------:R-:W-:Y:S02]  /*1040*/  PLOP3.LUT P0, PT, P0, P1, PT, 0xf8, 0x8f ;  /* 0x00000000008f781c */ /* 0x000fe40000703f70 */
[----:B------:R-:W-:-:S02]  /*1050*/  SHF.R.U32.HI R8, RZ, 0x1, R6 ;  /* 0x00000001ff087819 */ /* 0x000fc40000011606 */
[----:B------:R-:W-:-:S04]  /*1060*/  SEL R3, RZ, 0x1, !P0 ;  /* 0x00000001ff037807 */ /* 0x000fc80004000000 */
[----:B------:R-:W-:-:S04]  /*1070*/  LOP3.LUT R3, R3, 0x1, R8, 0xf8, !PT ;  /* 0x0000000103037812 */ /* 0x000fc800078ef808 */
[----:B------:R-:W-:-:S05]  /*1080*/  LOP3.LUT R3, R3, R6, RZ, 0xc0, !PT ;  /* 0x0000000603037212 */ /* 0x000fca00078ec0ff */
[----:B------:R-:W-:-:S05]  /*1090*/  IMAD.IADD R3, R8, 0x1, R3 ;  /* 0x0000000108037824 */ /* 0x000fca00078e0203 */
[----:B------:R-:W-:Y:S01]  /*10a0*/  LOP3.LUT R0, R3, R0, RZ, 0xfc, !PT ;  /* 0x0000000003007212 */ /* 0x000fe200078efcff */
[----:B------:R-:W-:Y:S06]  /*10b0*/  BRA `(.L_x_41) ;  /* 0x0000000000107947 */ /* 0x000fec0003800000 */
.L_x_40:
[----:B------:R-:W-:-:S04]  /*10c0*/  LOP3.LUT R0, R0, 0x80000000, RZ, 0xc0, !PT ;  /* 0x8000000000007812 */ /* 0x000fc800078ec0ff */
[----:B------:R-:W-:Y:S01]  /*10d0*/  LOP3.LUT R0, R0, 0x7f800000, RZ, 0xfc, !PT ;  /* 0x7f80000000007812 */ /* 0x000fe200078efcff */
[----:B------:R-:W-:Y:S06]  /*10e0*/  BRA `(.L_x_41) ;  /* 0x0000000000047947 */ /* 0x000fec0003800000 */
.L_x_39:
[----:B------:R-:W-:-:S07]  /*10f0*/  IMAD R0, R6, 0x800000, R0 ;  /* 0x0080000006007824 */ /* 0x000fce00078e0200 */
.L_x_41:
[----:B------:R-:W-:Y:S05]  /*1100*/  BSYNC.RECONVERGENT B2 ;  /* 0x0000000000027941 */ /* 0x000fea0003800200 */
.L_x_38:
[----:B------:R-:W-:Y:S05]  /*1110*/  BRA `(.L_x_42) ;  /* 0x0000000000207947 */ /* 0x000fea0003800000 */
.L_x_37:
[----:B------:R-:W-:-:S04]  /*1120*/  LOP3.LUT R0, R8, 0x80000000, R7, 0x48, !PT ;  /* 0x8000000008007812 */ /* 0x000fc800078e4807 */
[----:B------:R-:W-:Y:S01]  /*1130*/  LOP3.LUT R0, R0, 0x7f800000, RZ, 0xfc, !PT ;  /* 0x7f80000000007812 */ /* 0x000fe200078efcff */
[----:B------:R-:W-:Y:S06]  /*1140*/  BRA `(.L_x_42) ;  /* 0x0000000000147947 */ /* 0x000fec0003800000 */
.L_x_36:
[----:B------:R-:W-:Y:S01]  /*1150*/  LOP3.LUT R0, R8, 0x80000000, R7, 0x48, !PT ;  /* 0x8000000008007812 */ /* 0x000fe200078e4807 */
[----:B------:R-:W-:Y:S06]  /*1160*/  BRA `(.L_x_42) ;  /* 0x00000000000c7947 */ /* 0x000fec0003800000 */
.L_x_35:
[----:B------:R-:W0:Y:S01]  /*1170*/  MUFU.RSQ R0, -QNAN ;  /* 0xffc0000000007908 */ /* 0x000e220000001400 */
[----:B------:R-:W-:Y:S05]  /*1180*/  BRA `(.L_x_42) ;  /* 0x0000000000047947 */ /* 0x000fea0003800000 */
.L_x_34:
[----:B------:R-:W-:-:S07]  /*1190*/  FADD.FTZ R0, R0, R3 ;  /* 0x0000000300007221 */ /* 0x000fce0000010000 */
.L_x_42:
[----:B------:R-:W-:Y:S05]  /*11a0*/  BSYNC.RECONVERGENT B1 ;  /* 0x0000000000017941 */ /* 0x000fea0003800200 */
.L_x_32:
[----:B------:R-:W-:-:S04]  /*11b0*/  IMAD.MOV.U32 R3, RZ, RZ, 0x0 ;  /* 0x00000000ff037424 */ /* 0x000fc800078e00ff */
[----:B0-----:R-:W-:Y:S05]  /*11c0*/  RET.REL.NODEC R2 `(_Z29kernelComputePseudoInverse1xNPKiPKfPfi) ;  /* 0xffffffec028c7950 */ /* 0x001fea0003c3ffff */
.L_x_43:
        /* <DEDUP_REMOVED lines=11> */
.L_x_45:


//--------------------- .nv.shared._Z32kernelComputePseudoInverseReg1xNPKiPKfS2_Pfi --------------------------
	.section	.nv.shared._Z32kernelComputePseudoInverseReg1xNPKiPKfS2_Pfi,"aw",@nobits
	.sectionflags	@""
	.align	4
.nv.shared._Z32kernelComputePseudoInverseReg1xNPKiPKfS2_Pfi:
	.zero		1028


//--------------------- .nv.shared.reserved.0     --------------------------
	.section	.nv.shared.reserved.0,"aw",@nobits
	.weak		__nv_reservedSMEM_offset_0_alias
	.size		__nv_reservedSMEM_offset_0_alias, 0, 64
	.other		__nv_reservedSMEM_offset_0_alias,@"STO_CUDA_RESERVED_SHARED STV_DEFAULT"
__nv_reservedSMEM_offset_0_alias:
	.zero		0
	.zero		64


//--------------------- .nv.shared._Z29kernelComputePseudoInverse1xNPKiPKfPfi --------------------------
	.section	.nv.shared._Z29kernelComputePseudoInverse1xNPKiPKfPfi,"aw",@nobits
	.sectionflags	@""
	.align	4
.nv.shared._Z29kernelComputePseudoInverse1xNPKiPKfPfi:
	.zero		1028


//--------------------- .nv.constant0._Z32kernelComputePseudoInverseReg1xNPKiPKfS2_Pfi --------------------------
	.section	.nv.constant0._Z32kernelComputePseudoInverseReg1xNPKiPKfS2_Pfi,"a",@progbits
	.sectionflags	@""
	.align	4
.nv.constant0._Z32kernelComputePseudoInverseReg1xNPKiPKfS2_Pfi:
	.zero		932


//--------------------- .nv.constant0._Z29kernelComputePseudoInverse1xNPKiPKfPfi --------------------------
	.section	.nv.constant0._Z29kernelComputePseudoInverse1xNPKiPKfPfi,"a",@progbits
	.sectionflags	@""
	.align	4
.nv.constant0._Z29kernelComputePseudoInverse1xNPKiPKfPfi:
	.zero		924


//--------------------- SYMBOLS --------------------------

	.type		.nv.reservedSmem.offset0,@object
	.size		.nv.reservedSmem.offset0,0x4
	.type		.nv.reservedSmem.cap,@object
	.size		.nv.reservedSmem.cap,0x4
